	.target	sm_80

	.elftype	@"ET_EXEC"


//--------------------- .note.nv.tkinfo           --------------------------
	.section	.note.nv.tkinfo,"",@"SHT_NOTE"
	.sectionflags	@"SHF_NOTE_NV_TKINFO"
	.tkinfo
        /*0018*/ 	.word	0x00000002
        /*0030*/ 	.string	""
        /*0030*/ 	.string	"ptxas"
        /*0030*/ 	.string	"Cuda compilation tools, release 13.0, V13.0.88"
        /*0030*/ 	.string	"Build cuda_13.0.r13.0/compiler.36424714_0"
        /*0030*/ 	.string	"-arch sm_80 -m 64 "



//--------------------- .note.nv.cuinfo           --------------------------
	.section	.note.nv.cuinfo,"",@"SHT_NOTE"
	.sectionflags	@"SHF_NOTE_NV_CUINFO"
        /*0018*/ 	.short	0x0002
        /*001a*/ 	.short	0x0050
        /*001c*/ 	.short	0x0082
	.zero		2


//--------------------- .nv.info                  --------------------------
	.section	.nv.info,"",@"SHT_CUDA_INFO"
	.align	4


	//----- nvinfo : EIATTR_REGCOUNT
	.align		4
        /*0000*/ 	.byte	0x04, 0x2f
        /*0002*/ 	.short	(.L_29 - .L_28)
	.align		4
.L_28:
        /*0004*/ 	.word	index@(_ZN2at6native13vol2im_kernelIddEEvlPKT_jjjjjjjjjjjjjjjjjjjPS2_)
        /*0008*/ 	.word	0x0000002b


	//----- nvinfo : EIATTR_FRAME_SIZE
	.align		4
.L_29:
        /*000c*/ 	.byte	0x04, 0x11
        /*000e*/ 	.short	(.L_31 - .L_30)
	.align		4
.L_30:
        /*0010*/ 	.word	index@(_ZN2at6native13vol2im_kernelIddEEvlPKT_jjjjjjjjjjjjjjjjjjjPS2_)
        /*0014*/ 	.word	0x00000000


	//----- nvinfo : EIATTR_REGCOUNT
	.align		4
.L_31:
        /*0018*/ 	.byte	0x04, 0x2f
        /*001a*/ 	.short	(.L_33 - .L_32)
	.align		4
.L_32:
        /*001c*/ 	.word	index@(_ZN2at6native13vol2im_kernelIffEEvlPKT_jjjjjjjjjjjjjjjjjjjPS2_)
        /*0020*/ 	.word	0x00000028


	//----- nvinfo : EIATTR_FRAME_SIZE
	.align		4
.L_33:
        /*0024*/ 	.byte	0x04, 0x11
        /*0026*/ 	.short	(.L_35 - .L_34)
	.align		4
.L_34:
        /*0028*/ 	.word	index@(_ZN2at6native13vol2im_kernelIffEEvlPKT_jjjjjjjjjjjjjjjjjjjPS2_)
        /*002c*/ 	.word	0x00000000


	//----- nvinfo : EIATTR_REGCOUNT
	.align		4
.L_35:
        /*0030*/ 	.byte	0x04, 0x2f
        /*0032*/ 	.short	(.L_37 - .L_36)
	.align		4
.L_36:
        /*0034*/ 	.word	index@(_ZN2at6native13vol2im_kernelIN3c104HalfEfEEvlPKT_jjjjjjjjjjjjjjjjjjjPS4_)
        /*0038*/ 	.word	0x00000028


	//----- nvinfo : EIATTR_FRAME_SIZE
	.align		4
.L_37:
        /*003c*/ 	.byte	0x04, 0x11
        /*003e*/ 	.short	(.L_39 - .L_38)
	.align		4
.L_38:
        /*0040*/ 	.word	index@(_ZN2at6native13vol2im_kernelIN3c104HalfEfEEvlPKT_jjjjjjjjjjjjjjjjjjjPS4_)
        /*0044*/ 	.word	0x00000000


	//----- nvinfo : EIATTR_REGCOUNT
	.align		4
.L_39:
        /*0048*/ 	.byte	0x04, 0x2f
        /*004a*/ 	.short	(.L_41 - .L_40)
	.align		4
.L_40:
        /*004c*/ 	.word	index@(_ZN2at6native13vol2im_kernelIN3c108BFloat16EfEEvlPKT_jjjjjjjjjjjjjjjjjjjPS4_)
        /*0050*/ 	.word	0x00000028


	//----- nvinfo : EIATTR_FRAME_SIZE
	.align		4
.L_41:
        /*0054*/ 	.byte	0x04, 0x11
        /*0056*/ 	.short	(.L_43 - .L_42)
	.align		4
.L_42:
        /*0058*/ 	.word	index@(_ZN2at6native13vol2im_kernelIN3c108BFloat16EfEEvlPKT_jjjjjjjjjjjjjjjjjjjPS4_)
        /*005c*/ 	.word	0x00000000


	//----- nvinfo : EIATTR_REGCOUNT
	.align		4
.L_43:
        /*0060*/ 	.byte	0x04, 0x2f
        /*0062*/ 	.short	(.L_45 - .L_44)
	.align		4
.L_44:
        /*0064*/ 	.word	index@(_ZN2at6native14vol2col_kernelIdEEvlPKT_iiiiiiiiiiiiiiiiiiPS2_)
        /*0068*/ 	.word	0x00000033


	//----- nvinfo : EIATTR_FRAME_SIZE
	.align		4
.L_45:
        /*006c*/ 	.byte	0x04, 0x11
        /*006e*/ 	.short	(.L_47 - .L_46)
	.align		4
.L_46:
        /*0070*/ 	.word	index@($__internal_3_$__cuda_sm20_div_s64)
        /*0074*/ 	.word	0x00000000


	//----- nvinfo : EIATTR_FRAME_SIZE
	.align		4
.L_47:
        /*0078*/ 	.byte	0x04, 0x11
        /*007a*/ 	.short	(.L_49 - .L_48)
	.align		4
.L_48:
        /*007c*/ 	.word	index@(_ZN2at6native14vol2col_kernelIdEEvlPKT_iiiiiiiiiiiiiiiiiiPS2_)
        /*0080*/ 	.word	0x00000000


	//----- nvinfo : EIATTR_REGCOUNT
	.align		4
.L_49:
        /*0084*/ 	.byte	0x04, 0x2f
        /*0086*/ 	.short	(.L_51 - .L_50)
	.align		4
.L_50:
        /*0088*/ 	.word	index@(_ZN2at6native14vol2col_kernelIfEEvlPKT_iiiiiiiiiiiiiiiiiiPS2_)
        /*008c*/ 	.word	0x0000002f


	//----- nvinfo : EIATTR_FRAME_SIZE
	.align		4
.L_51:
        /*0090*/ 	.byte	0x04, 0x11
        /*0092*/ 	.short	(.L_53 - .L_52)
	.align		4
.L_52:
        /*0094*/ 	.word	index@($__internal_2_$__cuda_sm20_div_s64)
        /*0098*/ 	.word	0x00000000


	//----- nvinfo : EIATTR_FRAME_SIZE
	.align		4
.L_53:
        /*009c*/ 	.byte	0x04, 0x11
        /*009e*/ 	.short	(.L_55 - .L_54)
	.align		4
.L_54:
        /*00a0*/ 	.word	index@(_ZN2at6native14vol2col_kernelIfEEvlPKT_iiiiiiiiiiiiiiiiiiPS2_)
        /*00a4*/ 	.word	0x00000000


	//----- nvinfo : EIATTR_REGCOUNT
	.align		4
.L_55:
        /*00a8*/ 	.byte	0x04, 0x2f
        /*00aa*/ 	.short	(.L_57 - .L_56)
	.align		4
.L_56:
        /*00ac*/ 	.word	index@(_ZN2at6native14vol2col_kernelIN3c104HalfEEEvlPKT_iiiiiiiiiiiiiiiiiiPS4_)
        /*00b0*/ 	.word	0x00000038


	//----- nvinfo : EIATTR_FRAME_SIZE
	.align		4
.L_57:
        /*00b4*/ 	.byte	0x04, 0x11
        /*00b6*/ 	.short	(.L_59 - .L_58)
	.align		4
.L_58:
        /*00b8*/ 	.word	index@($__internal_1_$__cuda_sm20_div_s64)
        /*00bc*/ 	.word	0x00000000


	//----- nvinfo : EIATTR_FRAME_SIZE
	.align		4
.L_59:
        /*00c0*/ 	.byte	0x04, 0x11
        /*00c2*/ 	.short	(.L_61 - .L_60)
	.align		4
.L_60:
        /*00c4*/ 	.word	index@(_ZN2at6native14vol2col_kernelIN3c104HalfEEEvlPKT_iiiiiiiiiiiiiiiiiiPS4_)
        /*00c8*/ 	.word	0x00000000


	//----- nvinfo : EIATTR_REGCOUNT
	.align		4
.L_61:
        /*00cc*/ 	.byte	0x04, 0x2f
        /*00ce*/ 	.short	(.L_63 - .L_62)
	.align		4
.L_62:
        /*00d0*/ 	.word	index@(_ZN2at6native14vol2col_kernelIN3c108BFloat16EEEvlPKT_iiiiiiiiiiiiiiiiiiPS4_)
        /*00d4*/ 	.word	0x00000038


	//----- nvinfo : EIATTR_FRAME_SIZE
	.align		4
.L_63:
        /*00d8*/ 	.byte	0x04, 0x11
        /*00da*/ 	.short	(.L_65 - .L_64)
	.align		4
.L_64:
        /*00dc*/ 	.word	index@($__internal_0_$__cuda_sm20_div_s64)
        /*00e0*/ 	.word	0x00000000


	//----- nvinfo : EIATTR_FRAME_SIZE
	.align		4
.L_65:
        /*00e4*/ 	.byte	0x04, 0x11
        /*00e6*/ 	.short	(.L_67 - .L_66)
	.align		4
.L_66:
        /*00e8*/ 	.word	index@(_ZN2at6native14vol2col_kernelIN3c108BFloat16EEEvlPKT_iiiiiiiiiiiiiiiiiiPS4_)
        /*00ec*/ 	.word	0x00000000


	//----- nvinfo : EIATTR_MIN_STACK_SIZE
	.align		4
.L_67:
        /*00f0*/ 	.byte	0x04, 0x12
        /*00f2*/ 	.short	(.L_69 - .L_68)
	.align		4
.L_68:
        /*00f4*/ 	.word	index@(_ZN2at6native14vol2col_kernelIN3c108BFloat16EEEvlPKT_iiiiiiiiiiiiiiiiiiPS4_)
        /*00f8*/ 	.word	0x00000000


	//----- nvinfo : EIATTR_MIN_STACK_SIZE
	.align		4
.L_69:
        /*00fc*/ 	.byte	0x04, 0x12
        /*00fe*/ 	.short	(.L_71 - .L_70)
	.align		4
.L_70:
        /*0100*/ 	.word	index@(_ZN2at6native14vol2col_kernelIN3c104HalfEEEvlPKT_iiiiiiiiiiiiiiiiiiPS4_)
        /*0104*/ 	.word	0x00000000


	//----- nvinfo : EIATTR_MIN_STACK_SIZE
	.align		4
.L_71:
        /*0108*/ 	.byte	0x04, 0x12
        /*010a*/ 	.short	(.L_73 - .L_72)
	.align		4
.L_72:
        /*010c*/ 	.word	index@(_ZN2at6native14vol2col_kernelIfEEvlPKT_iiiiiiiiiiiiiiiiiiPS2_)
        /*0110*/ 	.word	0x00000000


	//----- nvinfo : EIATTR_MIN_STACK_SIZE
	.align		4
.L_73:
        /*0114*/ 	.byte	0x04, 0x12
        /*0116*/ 	.short	(.L_75 - .L_74)
	.align		4
.L_74:
        /*0118*/ 	.word	index@(_ZN2at6native14vol2col_kernelIdEEvlPKT_iiiiiiiiiiiiiiiiiiPS2_)
        /*011c*/ 	.word	0x00000000


	//----- nvinfo : EIATTR_MIN_STACK_SIZE
	.align		4
.L_75:
        /*0120*/ 	.byte	0x04, 0x12
        /*0122*/ 	.short	(.L_77 - .L_76)
	.align		4
.L_76:
        /*0124*/ 	.word	index@(_ZN2at6native13vol2im_kernelIN3c108BFloat16EfEEvlPKT_jjjjjjjjjjjjjjjjjjjPS4_)
        /*0128*/ 	.word	0x00000000


	//----- nvinfo : EIATTR_MIN_STACK_SIZE
	.align		4
.L_77:
        /*012c*/ 	.byte	0x04, 0x12
        /*012e*/ 	.short	(.L_79 - .L_78)
	.align		4
.L_78:
        /*0130*/ 	.word	index@(_ZN2at6native13vol2im_kernelIN3c104HalfEfEEvlPKT_jjjjjjjjjjjjjjjjjjjPS4_)
        /*0134*/ 	.word	0x00000000


	//----- nvinfo : EIATTR_MIN_STACK_SIZE
	.align		4
.L_79:
        /*0138*/ 	.byte	0x04, 0x12
        /*013a*/ 	.short	(.L_81 - .L_80)
	.align		4
.L_80:
        /*013c*/ 	.word	index@(_ZN2at6native13vol2im_kernelIffEEvlPKT_jjjjjjjjjjjjjjjjjjjPS2_)
        /*0140*/ 	.word	0x00000000


	//----- nvinfo : EIATTR_MIN_STACK_SIZE
	.align		4
.L_81:
        /*0144*/ 	.byte	0x04, 0x12
        /*0146*/ 	.short	(.L_83 - .L_82)
	.align		4
.L_82:
        /*0148*/ 	.word	index@(_ZN2at6native13vol2im_kernelIddEEvlPKT_jjjjjjjjjjjjjjjjjjjPS2_)
        /*014c*/ 	.word	0x00000000
.L_83:


//--------------------- .nv.info._ZN2at6native14vol2col_kernelIN3c108BFloat16EEEvlPKT_iiiiiiiiiiiiiiiiiiPS4_ --------------------------
	.section	.nv.info._ZN2at6native14vol2col_kernelIN3c108BFloat16EEEvlPKT_iiiiiiiiiiiiiiiiiiPS4_,"",@"SHT_CUDA_INFO"
	.sectionflags	@""
	.align	4


	//----- nvinfo : EIATTR_CUDA_API_VERSION
	.align		4
        /*0000*/ 	.byte	0x04, 0x37
        /*0002*/ 	.short	(.L_85 - .L_84)
.L_84:
        /*0004*/ 	.word	0x00000082


	//----- nvinfo : EIATTR_SW2861232_WAR
	.align		4
.L_85:
        /*0008*/ 	.byte	0x01, 0x35
	.zero		2


	//----- nvinfo : EIATTR_PARAM_CBANK
	.align		4
        /*000c*/ 	.byte	0x04, 0x0a
        /*000e*/ 	.short	(.L_87 - .L_86)
	.align		4
.L_86:
        /*0010*/ 	.word	index@(.nv.constant0._ZN2at6native14vol2col_kernelIN3c108BFloat16EEEvlPKT_iiiiiiiiiiiiiiiiiiPS4_)
        /*0014*/ 	.short	0x0160
        /*0016*/ 	.short	0x0060


	//----- nvinfo : EIATTR_CBANK_PARAM_SIZE
	.align		4
.L_87:
        /*0018*/ 	.byte	0x03, 0x19
        /*001a*/ 	.short	0x0060


	//----- nvinfo : EIATTR_KPARAM_INFO
	.align		4
        /*001c*/ 	.byte	0x04, 0x17
        /*001e*/ 	.short	(.L_89 - .L_88)
.L_88:
        /*0020*/ 	.word	0x00000000
        /*0024*/ 	.short	0x0014
        /*0026*/ 	.short	0x0058
        /*0028*/ 	.byte	0x00, 0xf0, 0x21, 0x00


	//----- nvinfo : EIATTR_KPARAM_INFO
	.align		4
.L_89:
        /*002c*/ 	.byte	0x04, 0x17
        /*002e*/ 	.short	(.L_91 - .L_90)
.L_90:
        /*0030*/ 	.word	0x00000000
        /*0034*/ 	.short	0x0013
        /*0036*/ 	.short	0x0054
        /*0038*/ 	.byte	0x00, 0xf0, 0x11, 0x00


	//----- nvinfo : EIATTR_KPARAM_INFO
	.align		4
.L_91:
        /*003c*/ 	.byte	0x04, 0x17
        /*003e*/ 	.short	(.L_93 - .L_92)
.L_92:
        /*0040*/ 	.word	0x00000000
        /*0044*/ 	.short	0x0012
        /*0046*/ 	.short	0x0050
        /*0048*/ 	.byte	0x00, 0xf0, 0x11, 0x00


	//----- nvinfo : EIATTR_KPARAM_INFO
	.align		4
.L_93:
        /*004c*/ 	.byte	0x04, 0x17
        /*004e*/ 	.short	(.L_95 - .L_94)
.L_94:
        /*0050*/ 	.word	0x00000000
        /*0054*/ 	.short	0x0011
        /*0056*/ 	.short	0x004c
        /*0058*/ 	.byte	0x00, 0xf0, 0x11, 0x00


	//----- nvinfo : EIATTR_KPARAM_INFO
	.align		4
.L_95:
        /*005c*/ 	.byte	0x04, 0x17
        /*005e*/ 	.short	(.L_97 - .L_96)
.L_96:
        /*0060*/ 	.word	0x00000000
        /*0064*/ 	.short	0x0010
        /*0066*/ 	.short	0x0048
        /*0068*/ 	.byte	0x00, 0xf0, 0x11, 0x00


	//----- nvinfo : EIATTR_KPARAM_INFO
	.align		4
.L_97:
        /*006c*/ 	.byte	0x04, 0x17
        /*006e*/ 	.short	(.L_99 - .L_98)
.L_98:
        /*0070*/ 	.word	0x00000000
        /*0074*/ 	.short	0x000f
        /*0076*/ 	.short	0x0044
        /*0078*/ 	.byte	0x00, 0xf0, 0x11, 0x00


	//----- nvinfo : EIATTR_KPARAM_INFO
	.align		4
.L_99:
        /*007c*/ 	.byte	0x04, 0x17
        /*007e*/ 	.short	(.L_101 - .L_100)
.L_100:
        /*0080*/ 	.word	0x00000000
        /*0084*/ 	.short	0x000e
        /*0086*/ 	.short	0x0040
        /*0088*/ 	.byte	0x00, 0xf0, 0x11, 0x00


	//----- nvinfo : EIATTR_KPARAM_INFO
	.align		4
.L_101:
        /*008c*/ 	.byte	0x04, 0x17
        /*008e*/ 	.short	(.L_103 - .L_102)
.L_102:
        /*0090*/ 	.word	0x00000000
        /*0094*/ 	.short	0x000d
        /*0096*/ 	.short	0x003c
        /*0098*/ 	.byte	0x00, 0xf0, 0x11, 0x00


	//----- nvinfo : EIATTR_KPARAM_INFO
	.align		4
.L_103:
        /*009c*/ 	.byte	0x04, 0x17
        /*009e*/ 	.short	(.L_105 - .L_104)
.L_104:
        /*00a0*/ 	.word	0x00000000
        /*00a4*/ 	.short	0x000c
        /*00a6*/ 	.short	0x0038
        /*00a8*/ 	.byte	0x00, 0xf0, 0x11, 0x00


	//----- nvinfo : EIATTR_KPARAM_INFO
	.align		4
.L_105:
        /*00ac*/ 	.byte	0x04, 0x17
        /*00ae*/ 	.short	(.L_107 - .L_106)
.L_106:
        /*00b0*/ 	.word	0x00000000
        /*00b4*/ 	.short	0x000b
        /*00b6*/ 	.short	0x0034
        /*00b8*/ 	.byte	0x00, 0xf0, 0x11, 0x00


	//----- nvinfo : EIATTR_KPARAM_INFO
	.align		4
.L_107:
        /*00bc*/ 	.byte	0x04, 0x17
        /*00be*/ 	.short	(.L_109 - .L_108)
.L_108:
        /*00c0*/ 	.word	0x00000000
        /*00c4*/ 	.short	0x000a
        /*00c6*/ 	.short	0x0030
        /*00c8*/ 	.byte	0x00, 0xf0, 0x11, 0x00


	//----- nvinfo : EIATTR_KPARAM_INFO
	.align		4
.L_109:
        /*00cc*/ 	.byte	0x04, 0x17
        /*00ce*/ 	.short	(.L_111 - .L_110)
.L_110:
        /*00d0*/ 	.word	0x00000000
        /*00d4*/ 	.short	0x0009
        /*00d6*/ 	.short	0x002c
        /*00d8*/ 	.byte	0x00, 0xf0, 0x11, 0x00


	//----- nvinfo : EIATTR_KPARAM_INFO
	.align		4
.L_111:
        /*00dc*/ 	.byte	0x04, 0x17
        /*00de*/ 	.short	(.L_113 - .L_112)
.L_112:
        /*00e0*/ 	.word	0x00000000
        /*00e4*/ 	.short	0x0008
        /*00e6*/ 	.short	0x0028
        /*00e8*/ 	.byte	0x00, 0xf0, 0x11, 0x00


	//----- nvinfo : EIATTR_KPARAM_INFO
	.align		4
.L_113:
        /*00ec*/ 	.byte	0x04, 0x17
        /*00ee*/ 	.short	(.L_115 - .L_114)
.L_114:
        /*00f0*/ 	.word	0x00000000
        /*00f4*/ 	.short	0x0007
        /*00f6*/ 	.short	0x0024
        /*00f8*/ 	.byte	0x00, 0xf0, 0x11, 0x00


	//----- nvinfo : EIATTR_KPARAM_INFO
	.align		4
.L_115:
        /*00fc*/ 	.byte	0x04, 0x17
        /*00fe*/ 	.short	(.L_117 - .L_116)
.L_116:
        /*0100*/ 	.word	0x00000000
        /*0104*/ 	.short	0x0006
        /*0106*/ 	.short	0x0020
        /*0108*/ 	.byte	0x00, 0xf0, 0x11, 0x00


	//----- nvinfo : EIATTR_KPARAM_INFO
	.align		4
.L_117:
        /*010c*/ 	.byte	0x04, 0x17
        /*010e*/ 	.short	(.L_119 - .L_118)
.L_118:
        /*0110*/ 	.word	0x00000000
        /*0114*/ 	.short	0x0005
        /*0116*/ 	.short	0x001c
        /*0118*/ 	.byte	0x00, 0xf0, 0x11, 0x00


	//----- nvinfo : EIATTR_KPARAM_INFO
	.align		4
.L_119:
        /*011c*/ 	.byte	0x04, 0x17
        /*011e*/ 	.short	(.L_121 - .L_120)
.L_120:
        /*0120*/ 	.word	0x00000000
        /*0124*/ 	.short	0x0004
        /*0126*/ 	.short	0x0018
        /*0128*/ 	.byte	0x00, 0xf0, 0x11, 0x00


	//----- nvinfo : EIATTR_KPARAM_INFO
	.align		4
.L_121:
        /*012c*/ 	.byte	0x04, 0x17
        /*012e*/ 	.short	(.L_123 - .L_122)
.L_122:
        /*0130*/ 	.word	0x00000000
        /*0134*/ 	.short	0x0003
        /*0136*/ 	.short	0x0014
        /*0138*/ 	.byte	0x00, 0xf0, 0x11, 0x00


	//----- nvinfo : EIATTR_KPARAM_INFO
	.align		4
.L_123:
        /*013c*/ 	.byte	0x04, 0x17
        /*013e*/ 	.short	(.L_125 - .L_124)
.L_124:
        /*0140*/ 	.word	0x00000000
        /*0144*/ 	.short	0x0002
        /*0146*/ 	.short	0x0010
        /*0148*/ 	.byte	0x00, 0xf0, 0x11, 0x00


	//----- nvinfo : EIATTR_KPARAM_INFO
	.align		4
.L_125:
        /*014c*/ 	.byte	0x04, 0x17
        /*014e*/ 	.short	(.L_127 - .L_126)
.L_126:
        /*0150*/ 	.word	0x00000000
        /*0154*/ 	.short	0x0001
        /*0156*/ 	.short	0x0008
        /*0158*/ 	.byte	0x00, 0xf0, 0x21, 0x00


	//----- nvinfo : EIATTR_KPARAM_INFO
	.align		4
.L_127:
        /*015c*/ 	.byte	0x04, 0x17
        /*015e*/ 	.short	(.L_129 - .L_128)
.L_128:
        /*0160*/ 	.word	0x00000000
        /*0164*/ 	.short	0x0000
        /*0166*/ 	.short	0x0000
        /*0168*/ 	.byte	0x00, 0xf0, 0x21, 0x00


	//----- nvinfo : EIATTR_MAXREG_COUNT
	.align		4
.L_129:
        /*016c*/ 	.byte	0x03, 0x1b
        /*016e*/ 	.short	0x0040


	//----- nvinfo : EIATTR_MERCURY_ISA_VERSION
	.align		4
        /*0170*/ 	.byte	0x03, 0x5f
        /*0172*/ 	.short	0x0000


	//----- nvinfo : EIATTR_EXIT_INSTR_OFFSETS
	.align		4
        /*0174*/ 	.byte	0x04, 0x1c
        /*0176*/ 	.short	(.L_131 - .L_130)


	//   ....[0]....
.L_130:
        /*0178*/ 	.word	0x00000070


	//   ....[1]....
        /*017c*/ 	.word	0x00001aa0


	//----- nvinfo : EIATTR_MAX_THREADS
	.align		4
.L_131:
        /*0180*/ 	.byte	0x04, 0x05
        /*0182*/ 	.short	(.L_133 - .L_132)
.L_132:
        /*0184*/ 	.word	0x00000400
        /*0188*/ 	.word	0x00000001
        /*018c*/ 	.word	0x00000001


	//----- nvinfo : EIATTR_CRS_STACK_SIZE
	.align		4
.L_133:
        /*0190*/ 	.byte	0x04, 0x1e
        /*0192*/ 	.short	(.L_135 - .L_134)
.L_134:
        /*0194*/ 	.word	0x00000000
.L_135:


//--------------------- .nv.info._ZN2at6native14vol2col_kernelIN3c104HalfEEEvlPKT_iiiiiiiiiiiiiiiiiiPS4_ --------------------------
	.section	.nv.info._ZN2at6native14vol2col_kernelIN3c104HalfEEEvlPKT_iiiiiiiiiiiiiiiiiiPS4_,"",@"SHT_CUDA_INFO"
	.sectionflags	@""
	.align	4


	//----- nvinfo : EIATTR_CUDA_API_VERSION
	.align		4
        /*0000*/ 	.byte	0x04, 0x37
        /*0002*/ 	.short	(.L_137 - .L_136)
.L_136:
        /*0004*/ 	.word	0x00000082


	//----- nvinfo : EIATTR_SW2861232_WAR
	.align		4
.L_137:
        /*0008*/ 	.byte	0x01, 0x35
	.zero		2


	//----- nvinfo : EIATTR_PARAM_CBANK
	.align		4
        /*000c*/ 	.byte	0x04, 0x0a
        /*000e*/ 	.short	(.L_139 - .L_138)
	.align		4
.L_138:
        /*0010*/ 	.word	index@(.nv.constant0._ZN2at6native14vol2col_kernelIN3c104HalfEEEvlPKT_iiiiiiiiiiiiiiiiiiPS4_)
        /*0014*/ 	.short	0x0160
        /*0016*/ 	.short	0x0060


	//----- nvinfo : EIATTR_CBANK_PARAM_SIZE
	.align		4
.L_139:
        /*0018*/ 	.byte	0x03, 0x19
        /*001a*/ 	.short	0x0060


	//----- nvinfo : EIATTR_KPARAM_INFO
	.align		4
        /*001c*/ 	.byte	0x04, 0x17
        /*001e*/ 	.short	(.L_141 - .L_140)
.L_140:
        /*0020*/ 	.word	0x00000000
        /*0024*/ 	.short	0x0014
        /*0026*/ 	.short	0x0058
        /*0028*/ 	.byte	0x00, 0xf0, 0x21, 0x00


	//----- nvinfo : EIATTR_KPARAM_INFO
	.align		4
.L_141:
        /*002c*/ 	.byte	0x04, 0x17
        /*002e*/ 	.short	(.L_143 - .L_142)
.L_142:
        /*0030*/ 	.word	0x00000000
        /*0034*/ 	.short	0x0013
        /*0036*/ 	.short	0x0054
        /*0038*/ 	.byte	0x00, 0xf0, 0x11, 0x00


	//----- nvinfo : EIATTR_KPARAM_INFO
	.align		4
.L_143:
        /*003c*/ 	.byte	0x04, 0x17
        /*003e*/ 	.short	(.L_145 - .L_144)
.L_144:
        /*0040*/ 	.word	0x00000000
        /*0044*/ 	.short	0x0012
        /*0046*/ 	.short	0x0050
        /*0048*/ 	.byte	0x00, 0xf0, 0x11, 0x00


	//----- nvinfo : EIATTR_KPARAM_INFO
	.align		4
.L_145:
        /*004c*/ 	.byte	0x04, 0x17
        /*004e*/ 	.short	(.L_147 - .L_146)
.L_146:
        /*0050*/ 	.word	0x00000000
        /*0054*/ 	.short	0x0011
        /*0056*/ 	.short	0x004c
        /*0058*/ 	.byte	0x00, 0xf0, 0x11, 0x00


	//----- nvinfo : EIATTR_KPARAM_INFO
	.align		4
.L_147:
        /*005c*/ 	.byte	0x04, 0x17
        /*005e*/ 	.short	(.L_149 - .L_148)
.L_148:
        /*0060*/ 	.word	0x00000000
        /*0064*/ 	.short	0x0010
        /*0066*/ 	.short	0x0048
        /*0068*/ 	.byte	0x00, 0xf0, 0x11, 0x00


	//----- nvinfo : EIATTR_KPARAM_INFO
	.align		4
.L_149:
        /*006c*/ 	.byte	0x04, 0x17
        /*006e*/ 	.short	(.L_151 - .L_150)
.L_150:
        /*0070*/ 	.word	0x00000000
        /*0074*/ 	.short	0x000f
        /*0076*/ 	.short	0x0044
        /*0078*/ 	.byte	0x00, 0xf0, 0x11, 0x00


	//----- nvinfo : EIATTR_KPARAM_INFO
	.align		4
.L_151:
        /*007c*/ 	.byte	0x04, 0x17
        /*007e*/ 	.short	(.L_153 - .L_152)
.L_152:
        /*0080*/ 	.word	0x00000000
        /*0084*/ 	.short	0x000e
        /*0086*/ 	.short	0x0040
        /*0088*/ 	.byte	0x00, 0xf0, 0x11, 0x00


	//----- nvinfo : EIATTR_KPARAM_INFO
	.align		4
.L_153:
        /*008c*/ 	.byte	0x04, 0x17
        /*008e*/ 	.short	(.L_155 - .L_154)
.L_154:
        /*0090*/ 	.word	0x00000000
        /*0094*/ 	.short	0x000d
        /*0096*/ 	.short	0x003c
        /*0098*/ 	.byte	0x00, 0xf0, 0x11, 0x00


	//----- nvinfo : EIATTR_KPARAM_INFO
	.align		4
.L_155:
        /*009c*/ 	.byte	0x04, 0x17
        /*009e*/ 	.short	(.L_157 - .L_156)
.L_156:
        /*00a0*/ 	.word	0x00000000
        /*00a4*/ 	.short	0x000c
        /*00a6*/ 	.short	0x0038
        /*00a8*/ 	.byte	0x00, 0xf0, 0x11, 0x00


	//----- nvinfo : EIATTR_KPARAM_INFO
	.align		4
.L_157:
        /*00ac*/ 	.byte	0x04, 0x17
        /*00ae*/ 	.short	(.L_159 - .L_158)
.L_158:
        /*00b0*/ 	.word	0x00000000
        /*00b4*/ 	.short	0x000b
        /*00b6*/ 	.short	0x0034
        /*00b8*/ 	.byte	0x00, 0xf0, 0x11, 0x00


	//----- nvinfo : EIATTR_KPARAM_INFO
	.align		4
.L_159:
        /*00bc*/ 	.byte	0x04, 0x17
        /*00be*/ 	.short	(.L_161 - .L_160)
.L_160:
        /*00c0*/ 	.word	0x00000000
        /*00c4*/ 	.short	0x000a
        /*00c6*/ 	.short	0x0030
        /*00c8*/ 	.byte	0x00, 0xf0, 0x11, 0x00


	//----- nvinfo : EIATTR_KPARAM_INFO
	.align		4
.L_161:
        /*00cc*/ 	.byte	0x04, 0x17
        /*00ce*/ 	.short	(.L_163 - .L_162)
.L_162:
        /*00d0*/ 	.word	0x00000000
        /*00d4*/ 	.short	0x0009
        /*00d6*/ 	.short	0x002c
        /*00d8*/ 	.byte	0x00, 0xf0, 0x11, 0x00


	//----- nvinfo : EIATTR_KPARAM_INFO
	.align		4
.L_163:
        /*00dc*/ 	.byte	0x04, 0x17
        /*00de*/ 	.short	(.L_165 - .L_164)
.L_164:
        /*00e0*/ 	.word	0x00000000
        /*00e4*/ 	.short	0x0008
        /*00e6*/ 	.short	0x0028
        /*00e8*/ 	.byte	0x00, 0xf0, 0x11, 0x00


	//----- nvinfo : EIATTR_KPARAM_INFO
	.align		4
.L_165:
        /*00ec*/ 	.byte	0x04, 0x17
        /*00ee*/ 	.short	(.L_167 - .L_166)
.L_166:
        /*00f0*/ 	.word	0x00000000
        /*00f4*/ 	.short	0x0007
        /*00f6*/ 	.short	0x0024
        /*00f8*/ 	.byte	0x00, 0xf0, 0x11, 0x00


	//----- nvinfo : EIATTR_KPARAM_INFO
	.align		4
.L_167:
        /*00fc*/ 	.byte	0x04, 0x17
        /*00fe*/ 	.short	(.L_169 - .L_168)
.L_168:
        /*0100*/ 	.word	0x00000000
        /*0104*/ 	.short	0x0006
        /*0106*/ 	.short	0x0020
        /*0108*/ 	.byte	0x00, 0xf0, 0x11, 0x00


	//----- nvinfo : EIATTR_KPARAM_INFO
	.align		4
.L_169:
        /*010c*/ 	.byte	0x04, 0x17
        /*010e*/ 	.short	(.L_171 - .L_170)
.L_170:
        /*0110*/ 	.word	0x00000000
        /*0114*/ 	.short	0x0005
        /*0116*/ 	.short	0x001c
        /*0118*/ 	.byte	0x00, 0xf0, 0x11, 0x00


	//----- nvinfo : EIATTR_KPARAM_INFO
	.align		4
.L_171:
        /*011c*/ 	.byte	0x04, 0x17
        /*011e*/ 	.short	(.L_173 - .L_172)
.L_172:
        /*0120*/ 	.word	0x00000000
        /*0124*/ 	.short	0x0004
        /*0126*/ 	.short	0x0018
        /*0128*/ 	.byte	0x00, 0xf0, 0x11, 0x00


	//----- nvinfo : EIATTR_KPARAM_INFO
	.align		4
.L_173:
        /*012c*/ 	.byte	0x04, 0x17
        /*012e*/ 	.short	(.L_175 - .L_174)
.L_174:
        /*0130*/ 	.word	0x00000000
        /*0134*/ 	.short	0x0003
        /*0136*/ 	.short	0x0014
        /*0138*/ 	.byte	0x00, 0xf0, 0x11, 0x00


	//----- nvinfo : EIATTR_KPARAM_INFO
	.align		4
.L_175:
        /*013c*/ 	.byte	0x04, 0x17
        /*013e*/ 	.short	(.L_177 - .L_176)
.L_176:
        /*0140*/ 	.word	0x00000000
        /*0144*/ 	.short	0x0002
        /*0146*/ 	.short	0x0010
        /*0148*/ 	.byte	0x00, 0xf0, 0x11, 0x00


	//----- nvinfo : EIATTR_KPARAM_INFO
	.align		4
.L_177:
        /*014c*/ 	.byte	0x04, 0x17
        /*014e*/ 	.short	(.L_179 - .L_178)
.L_178:
        /*0150*/ 	.word	0x00000000
        /*0154*/ 	.short	0x0001
        /*0156*/ 	.short	0x0008
        /*0158*/ 	.byte	0x00, 0xf0, 0x21, 0x00


	//----- nvinfo : EIATTR_KPARAM_INFO
	.align		4
.L_179:
        /*015c*/ 	.byte	0x04, 0x17
        /*015e*/ 	.short	(.L_181 - .L_180)
.L_180:
        /*0160*/ 	.word	0x00000000
        /*0164*/ 	.short	0x0000
        /*0166*/ 	.short	0x0000
        /*0168*/ 	.byte	0x00, 0xf0, 0x21, 0x00


	//----- nvinfo : EIATTR_MAXREG_COUNT
	.align		4
.L_181:
        /*016c*/ 	.byte	0x03, 0x1b
        /*016e*/ 	.short	0x0040


	//----- nvinfo : EIATTR_MERCURY_ISA_VERSION
	.align		4
        /*0170*/ 	.byte	0x03, 0x5f
        /*0172*/ 	.short	0x0000


	//----- nvinfo : EIATTR_EXIT_INSTR_OFFSETS
	.align		4
        /*0174*/ 	.byte	0x04, 0x1c
        /*0176*/ 	.short	(.L_183 - .L_182)


	//   ....[0]....
.L_182:
        /*0178*/ 	.word	0x00000070


	//   ....[1]....
        /*017c*/ 	.word	0x00001aa0


	//----- nvinfo : EIATTR_MAX_THREADS
	.align		4
.L_183:
        /*0180*/ 	.byte	0x04, 0x05
        /*0182*/ 	.short	(.L_185 - .L_184)
.L_184:
        /*0184*/ 	.word	0x00000400
        /*0188*/ 	.word	0x00000001
        /*018c*/ 	.word	0x00000001


	//----- nvinfo : EIATTR_CRS_STACK_SIZE
	.align		4
.L_185:
        /*0190*/ 	.byte	0x04, 0x1e
        /*0192*/ 	.short	(.L_187 - .L_186)
.L_186:
        /*0194*/ 	.word	0x00000000
.L_187:


//--------------------- .nv.info._ZN2at6native14vol2col_kernelIfEEvlPKT_iiiiiiiiiiiiiiiiiiPS2_ --------------------------
	.section	.nv.info._ZN2at6native14vol2col_kernelIfEEvlPKT_iiiiiiiiiiiiiiiiiiPS2_,"",@"SHT_CUDA_INFO"
	.sectionflags	@""
	.align	4


	//----- nvinfo : EIATTR_CUDA_API_VERSION
	.align		4
        /*0000*/ 	.byte	0x04, 0x37
        /*0002*/ 	.short	(.L_189 - .L_188)
.L_188:
        /*0004*/ 	.word	0x00000082


	//----- nvinfo : EIATTR_SW2861232_WAR
	.align		4
.L_189:
        /*0008*/ 	.byte	0x01, 0x35
	.zero		2


	//----- nvinfo : EIATTR_PARAM_CBANK
	.align		4
        /*000c*/ 	.byte	0x04, 0x0a
        /*000e*/ 	.short	(.L_191 - .L_190)
	.align		4
.L_190:
        /*0010*/ 	.word	index@(.nv.constant0._ZN2at6native14vol2col_kernelIfEEvlPKT_iiiiiiiiiiiiiiiiiiPS2_)
        /*0014*/ 	.short	0x0160
        /*0016*/ 	.short	0x0060


	//----- nvinfo : EIATTR_CBANK_PARAM_SIZE
	.align		4
.L_191:
        /*0018*/ 	.byte	0x03, 0x19
        /*001a*/ 	.short	0x0060


	//----- nvinfo : EIATTR_KPARAM_INFO
	.align		4
        /*001c*/ 	.byte	0x04, 0x17
        /*001e*/ 	.short	(.L_193 - .L_192)
.L_192:
        /*0020*/ 	.word	0x00000000
        /*0024*/ 	.short	0x0014
        /*0026*/ 	.short	0x0058
        /*0028*/ 	.byte	0x00, 0xf0, 0x21, 0x00


	//----- nvinfo : EIATTR_KPARAM_INFO
	.align		4
.L_193:
        /*002c*/ 	.byte	0x04, 0x17
        /*002e*/ 	.short	(.L_195 - .L_194)
.L_194:
        /*0030*/ 	.word	0x00000000
        /*0034*/ 	.short	0x0013
        /*0036*/ 	.short	0x0054
        /*0038*/ 	.byte	0x00, 0xf0, 0x11, 0x00


	//----- nvinfo : EIATTR_KPARAM_INFO
	.align		4
.L_195:
        /*003c*/ 	.byte	0x04, 0x17
        /*003e*/ 	.short	(.L_197 - .L_196)
.L_196:
        /*0040*/ 	.word	0x00000000
        /*0044*/ 	.short	0x0012
        /*0046*/ 	.short	0x0050
        /*0048*/ 	.byte	0x00, 0xf0, 0x11, 0x00


	//----- nvinfo : EIATTR_KPARAM_INFO
	.align		4
.L_197:
        /*004c*/ 	.byte	0x04, 0x17
        /*004e*/ 	.short	(.L_199 - .L_198)
.L_198:
        /*0050*/ 	.word	0x00000000
        /*0054*/ 	.short	0x0011
        /*0056*/ 	.short	0x004c
        /*0058*/ 	.byte	0x00, 0xf0, 0x11, 0x00


	//----- nvinfo : EIATTR_KPARAM_INFO
	.align		4
.L_199:
        /*005c*/ 	.byte	0x04, 0x17
        /*005e*/ 	.short	(.L_201 - .L_200)
.L_200:
        /*0060*/ 	.word	0x00000000
        /*0064*/ 	.short	0x0010
        /*0066*/ 	.short	0x0048
        /*0068*/ 	.byte	0x00, 0xf0, 0x11, 0x00


	//----- nvinfo : EIATTR_KPARAM_INFO
	.align		4
.L_201:
        /*006c*/ 	.byte	0x04, 0x17
        /*006e*/ 	.short	(.L_203 - .L_202)
.L_202:
        /*0070*/ 	.word	0x00000000
        /*0074*/ 	.short	0x000f
        /*0076*/ 	.short	0x0044
        /*0078*/ 	.byte	0x00, 0xf0, 0x11, 0x00


	//----- nvinfo : EIATTR_KPARAM_INFO
	.align		4
.L_203:
        /*007c*/ 	.byte	0x04, 0x17
        /*007e*/ 	.short	(.L_205 - .L_204)
.L_204:
        /*0080*/ 	.word	0x00000000
        /*0084*/ 	.short	0x000e
        /*0086*/ 	.short	0x0040
        /*0088*/ 	.byte	0x00, 0xf0, 0x11, 0x00


	//----- nvinfo : EIATTR_KPARAM_INFO
	.align		4
.L_205:
        /*008c*/ 	.byte	0x04, 0x17
        /*008e*/ 	.short	(.L_207 - .L_206)
.L_206:
        /*0090*/ 	.word	0x00000000
        /*0094*/ 	.short	0x000d
        /*0096*/ 	.short	0x003c
        /*0098*/ 	.byte	0x00, 0xf0, 0x11, 0x00


	//----- nvinfo : EIATTR_KPARAM_INFO
	.align		4
.L_207:
        /*009c*/ 	.byte	0x04, 0x17
        /*009e*/ 	.short	(.L_209 - .L_208)
.L_208:
        /*00a0*/ 	.word	0x00000000
        /*00a4*/ 	.short	0x000c
        /*00a6*/ 	.short	0x0038
        /*00a8*/ 	.byte	0x00, 0xf0, 0x11, 0x00


	//----- nvinfo : EIATTR_KPARAM_INFO
	.align		4
.L_209:
        /*00ac*/ 	.byte	0x04, 0x17
        /*00ae*/ 	.short	(.L_211 - .L_210)
.L_210:
        /*00b0*/ 	.word	0x00000000
        /*00b4*/ 	.short	0x000b
        /*00b6*/ 	.short	0x0034
        /*00b8*/ 	.byte	0x00, 0xf0, 0x11, 0x00


	//----- nvinfo : EIATTR_KPARAM_INFO
	.align		4
.L_211:
        /*00bc*/ 	.byte	0x04, 0x17
        /*00be*/ 	.short	(.L_213 - .L_212)
.L_212:
        /*00c0*/ 	.word	0x00000000
        /*00c4*/ 	.short	0x000a
        /*00c6*/ 	.short	0x0030
        /*00c8*/ 	.byte	0x00, 0xf0, 0x11, 0x00


	//----- nvinfo : EIATTR_KPARAM_INFO
	.align		4
.L_213:
        /*00cc*/ 	.byte	0x04, 0x17
        /*00ce*/ 	.short	(.L_215 - .L_214)
.L_214:
        /*00d0*/ 	.word	0x00000000
        /*00d4*/ 	.short	0x0009
        /*00d6*/ 	.short	0x002c
        /*00d8*/ 	.byte	0x00, 0xf0, 0x11, 0x00


	//----- nvinfo : EIATTR_KPARAM_INFO
	.align		4
.L_215:
        /*00dc*/ 	.byte	0x04, 0x17
        /*00de*/ 	.short	(.L_217 - .L_216)
.L_216:
        /*00e0*/ 	.word	0x00000000
        /*00e4*/ 	.short	0x0008
        /*00e6*/ 	.short	0x0028
        /*00e8*/ 	.byte	0x00, 0xf0, 0x11, 0x00


	//----- nvinfo : EIATTR_KPARAM_INFO
	.align		4
.L_217:
        /*00ec*/ 	.byte	0x04, 0x17
        /*00ee*/ 	.short	(.L_219 - .L_218)
.L_218:
        /*00f0*/ 	.word	0x00000000
        /*00f4*/ 	.short	0x0007
        /*00f6*/ 	.short	0x0024
        /*00f8*/ 	.byte	0x00, 0xf0, 0x11, 0x00


	//----- nvinfo : EIATTR_KPARAM_INFO
	.align		4
.L_219:
        /*00fc*/ 	.byte	0x04, 0x17
        /*00fe*/ 	.short	(.L_221 - .L_220)
.L_220:
        /*0100*/ 	.word	0x00000000
        /*0104*/ 	.short	0x0006
        /*0106*/ 	.short	0x0020
        /*0108*/ 	.byte	0x00, 0xf0, 0x11, 0x00


	//----- nvinfo : EIATTR_KPARAM_INFO
	.align		4
.L_221:
        /*010c*/ 	.byte	0x04, 0x17
        /*010e*/ 	.short	(.L_223 - .L_222)
.L_222:
        /*0110*/ 	.word	0x00000000
        /*0114*/ 	.short	0x0005
        /*0116*/ 	.short	0x001c
        /*0118*/ 	.byte	0x00, 0xf0, 0x11, 0x00


	//----- nvinfo : EIATTR_KPARAM_INFO
	.align		4
.L_223:
        /*011c*/ 	.byte	0x04, 0x17
        /*011e*/ 	.short	(.L_225 - .L_224)
.L_224:
        /*0120*/ 	.word	0x00000000
        /*0124*/ 	.short	0x0004
        /*0126*/ 	.short	0x0018
        /*0128*/ 	.byte	0x00, 0xf0, 0x11, 0x00


	//----- nvinfo : EIATTR_KPARAM_INFO
	.align		4
.L_225:
        /*012c*/ 	.byte	0x04, 0x17
        /*012e*/ 	.short	(.L_227 - .L_226)
.L_226:
        /*0130*/ 	.word	0x00000000
        /*0134*/ 	.short	0x0003
        /*0136*/ 	.short	0x0014
        /*0138*/ 	.byte	0x00, 0xf0, 0x11, 0x00


	//----- nvinfo : EIATTR_KPARAM_INFO
	.align		4
.L_227:
        /*013c*/ 	.byte	0x04, 0x17
        /*013e*/ 	.short	(.L_229 - .L_228)
.L_228:
        /*0140*/ 	.word	0x00000000
        /*0144*/ 	.short	0x0002
        /*0146*/ 	.short	0x0010
        /*0148*/ 	.byte	0x00, 0xf0, 0x11, 0x00


	//----- nvinfo : EIATTR_KPARAM_INFO
	.align		4
.L_229:
        /*014c*/ 	.byte	0x04, 0x17
        /*014e*/ 	.short	(.L_231 - .L_230)
.L_230:
        /*0150*/ 	.word	0x00000000
        /*0154*/ 	.short	0x0001
        /*0156*/ 	.short	0x0008
        /*0158*/ 	.byte	0x00, 0xf0, 0x21, 0x00


	//----- nvinfo : EIATTR_KPARAM_INFO
	.align		4
.L_231:
        /*015c*/ 	.byte	0x04, 0x17
        /*015e*/ 	.short	(.L_233 - .L_232)
.L_232:
        /*0160*/ 	.word	0x00000000
        /*0164*/ 	.short	0x0000
        /*0166*/ 	.short	0x0000
        /*0168*/ 	.byte	0x00, 0xf0, 0x21, 0x00


	//----- nvinfo : EIATTR_MAXREG_COUNT
	.align		4
.L_233:
        /*016c*/ 	.byte	0x03, 0x1b
        /*016e*/ 	.short	0x0040


	//----- nvinfo : EIATTR_MERCURY_ISA_VERSION
	.align		4
        /*0170*/ 	.byte	0x03, 0x5f
        /*0172*/ 	.short	0x0000


	//----- nvinfo : EIATTR_EXIT_INSTR_OFFSETS
	.align		4
        /*0174*/ 	.byte	0x04, 0x1c
        /*0176*/ 	.short	(.L_235 - .L_234)


	//   ....[0]....
.L_234:
        /*0178*/ 	.word	0x00000070


	//   ....[1]....
        /*017c*/ 	.word	0x000019b0


	//----- nvinfo : EIATTR_MAX_THREADS
	.align		4
.L_235:
        /*0180*/ 	.byte	0x04, 0x05
        /*0182*/ 	.short	(.L_237 - .L_236)
.L_236:
        /*0184*/ 	.word	0x00000400
        /*0188*/ 	.word	0x00000001
        /*018c*/ 	.word	0x00000001


	//----- nvinfo : EIATTR_CRS_STACK_SIZE
	.align		4
.L_237:
        /*0190*/ 	.byte	0x04, 0x1e
        /*0192*/ 	.short	(.L_239 - .L_238)
.L_238:
        /*0194*/ 	.word	0x00000000
.L_239:


//--------------------- .nv.info._ZN2at6native14vol2col_kernelIdEEvlPKT_iiiiiiiiiiiiiiiiiiPS2_ --------------------------
	.section	.nv.info._ZN2at6native14vol2col_kernelIdEEvlPKT_iiiiiiiiiiiiiiiiiiPS2_,"",@"SHT_CUDA_INFO"
	.sectionflags	@""
	.align	4


	//----- nvinfo : EIATTR_CUDA_API_VERSION
	.align		4
        /*0000*/ 	.byte	0x04, 0x37
        /*0002*/ 	.short	(.L_241 - .L_240)
.L_240:
        /*0004*/ 	.word	0x00000082


	//----- nvinfo : EIATTR_SW2861232_WAR
	.align		4
.L_241:
        /*0008*/ 	.byte	0x01, 0x35
	.zero		2


	//----- nvinfo : EIATTR_PARAM_CBANK
	.align		4
        /*000c*/ 	.byte	0x04, 0x0a
        /*000e*/ 	.short	(.L_243 - .L_242)
	.align		4
.L_242:
        /*0010*/ 	.word	index@(.nv.constant0._ZN2at6native14vol2col_kernelIdEEvlPKT_iiiiiiiiiiiiiiiiiiPS2_)
        /*0014*/ 	.short	0x0160
        /*0016*/ 	.short	0x0060


	//----- nvinfo : EIATTR_CBANK_PARAM_SIZE
	.align		4
.L_243:
        /*0018*/ 	.byte	0x03, 0x19
        /*001a*/ 	.short	0x0060


	//----- nvinfo : EIATTR_KPARAM_INFO
	.align		4
        /*001c*/ 	.byte	0x04, 0x17
        /*001e*/ 	.short	(.L_245 - .L_244)
.L_244:
        /*0020*/ 	.word	0x00000000
        /*0024*/ 	.short	0x0014
        /*0026*/ 	.short	0x0058
        /*0028*/ 	.byte	0x00, 0xf0, 0x21, 0x00


	//----- nvinfo : EIATTR_KPARAM_INFO
	.align		4
.L_245:
        /*002c*/ 	.byte	0x04, 0x17
        /*002e*/ 	.short	(.L_247 - .L_246)
.L_246:
        /*0030*/ 	.word	0x00000000
        /*0034*/ 	.short	0x0013
        /*0036*/ 	.short	0x0054
        /*0038*/ 	.byte	0x00, 0xf0, 0x11, 0x00


	//----- nvinfo : EIATTR_KPARAM_INFO
	.align		4
.L_247:
        /*003c*/ 	.byte	0x04, 0x17
        /*003e*/ 	.short	(.L_249 - .L_248)
.L_248:
        /*0040*/ 	.word	0x00000000
        /*0044*/ 	.short	0x0012
        /*0046*/ 	.short	0x0050
        /*0048*/ 	.byte	0x00, 0xf0, 0x11, 0x00


	//----- nvinfo : EIATTR_KPARAM_INFO
	.align		4
.L_249:
        /*004c*/ 	.byte	0x04, 0x17
        /*004e*/ 	.short	(.L_251 - .L_250)
.L_250:
        /*0050*/ 	.word	0x00000000
        /*0054*/ 	.short	0x0011
        /*0056*/ 	.short	0x004c
        /*0058*/ 	.byte	0x00, 0xf0, 0x11, 0x00


	//----- nvinfo : EIATTR_KPARAM_INFO
	.align		4
.L_251:
        /*005c*/ 	.byte	0x04, 0x17
        /*005e*/ 	.short	(.L_253 - .L_252)
.L_252:
        /*0060*/ 	.word	0x00000000
        /*0064*/ 	.short	0x0010
        /*0066*/ 	.short	0x0048
        /*0068*/ 	.byte	0x00, 0xf0, 0x11, 0x00


	//----- nvinfo : EIATTR_KPARAM_INFO
	.align		4
.L_253:
        /*006c*/ 	.byte	0x04, 0x17
        /*006e*/ 	.short	(.L_255 - .L_254)
.L_254:
        /*0070*/ 	.word	0x00000000
        /*0074*/ 	.short	0x000f
        /*0076*/ 	.short	0x0044
        /*0078*/ 	.byte	0x00, 0xf0, 0x11, 0x00


	//----- nvinfo : EIATTR_KPARAM_INFO
	.align		4
.L_255:
        /*007c*/ 	.byte	0x04, 0x17
        /*007e*/ 	.short	(.L_257 - .L_256)
.L_256:
        /*0080*/ 	.word	0x00000000
        /*0084*/ 	.short	0x000e
        /*0086*/ 	.short	0x0040
        /*0088*/ 	.byte	0x00, 0xf0, 0x11, 0x00


	//----- nvinfo : EIATTR_KPARAM_INFO
	.align		4
.L_257:
        /*008c*/ 	.byte	0x04, 0x17
        /*008e*/ 	.short	(.L_259 - .L_258)
.L_258:
        /*0090*/ 	.word	0x00000000
        /*0094*/ 	.short	0x000d
        /*0096*/ 	.short	0x003c
        /*0098*/ 	.byte	0x00, 0xf0, 0x11, 0x00


	//----- nvinfo : EIATTR_KPARAM_INFO
	.align		4
.L_259:
        /*009c*/ 	.byte	0x04, 0x17
        /*009e*/ 	.short	(.L_261 - .L_260)
.L_260:
        /*00a0*/ 	.word	0x00000000
        /*00a4*/ 	.short	0x000c
        /*00a6*/ 	.short	0x0038
        /*00a8*/ 	.byte	0x00, 0xf0, 0x11, 0x00


	//----- nvinfo : EIATTR_KPARAM_INFO
	.align		4
.L_261:
        /*00ac*/ 	.byte	0x04, 0x17
        /*00ae*/ 	.short	(.L_263 - .L_262)
.L_262:
        /*00b0*/ 	.word	0x00000000
        /*00b4*/ 	.short	0x000b
        /*00b6*/ 	.short	0x0034
        /*00b8*/ 	.byte	0x00, 0xf0, 0x11, 0x00


	//----- nvinfo : EIATTR_KPARAM_INFO
	.align		4
.L_263:
        /*00bc*/ 	.byte	0x04, 0x17
        /*00be*/ 	.short	(.L_265 - .L_264)
.L_264:
        /*00c0*/ 	.word	0x00000000
        /*00c4*/ 	.short	0x000a
        /*00c6*/ 	.short	0x0030
        /*00c8*/ 	.byte	0x00, 0xf0, 0x11, 0x00


	//----- nvinfo : EIATTR_KPARAM_INFO
	.align		4
.L_265:
        /*00cc*/ 	.byte	0x04, 0x17
        /*00ce*/ 	.short	(.L_267 - .L_266)
.L_266:
        /*00d0*/ 	.word	0x00000000
        /*00d4*/ 	.short	0x0009
        /*00d6*/ 	.short	0x002c
        /*00d8*/ 	.byte	0x00, 0xf0, 0x11, 0x00


	//----- nvinfo : EIATTR_KPARAM_INFO
	.align		4
.L_267:
        /*00dc*/ 	.byte	0x04, 0x17
        /*00de*/ 	.short	(.L_269 - .L_268)
.L_268:
        /*00e0*/ 	.word	0x00000000
        /*00e4*/ 	.short	0x0008
        /*00e6*/ 	.short	0x0028
        /*00e8*/ 	.byte	0x00, 0xf0, 0x11, 0x00


	//----- nvinfo : EIATTR_KPARAM_INFO
	.align		4
.L_269:
        /*00ec*/ 	.byte	0x04, 0x17
        /*00ee*/ 	.short	(.L_271 - .L_270)
.L_270:
        /*00f0*/ 	.word	0x00000000
        /*00f4*/ 	.short	0x0007
        /*00f6*/ 	.short	0x0024
        /*00f8*/ 	.byte	0x00, 0xf0, 0x11, 0x00


	//----- nvinfo : EIATTR_KPARAM_INFO
	.align		4
.L_271:
        /*00fc*/ 	.byte	0x04, 0x17
        /*00fe*/ 	.short	(.L_273 - .L_272)
.L_272:
        /*0100*/ 	.word	0x00000000
        /*0104*/ 	.short	0x0006
        /*0106*/ 	.short	0x0020
        /*0108*/ 	.byte	0x00, 0xf0, 0x11, 0x00


	//----- nvinfo : EIATTR_KPARAM_INFO
	.align		4
.L_273:
        /*010c*/ 	.byte	0x04, 0x17
        /*010e*/ 	.short	(.L_275 - .L_274)
.L_274:
        /*0110*/ 	.word	0x00000000
        /*0114*/ 	.short	0x0005
        /*0116*/ 	.short	0x001c
        /*0118*/ 	.byte	0x00, 0xf0, 0x11, 0x00


	//----- nvinfo : EIATTR_KPARAM_INFO
	.align		4
.L_275:
        /*011c*/ 	.byte	0x04, 0x17
        /*011e*/ 	.short	(.L_277 - .L_276)
.L_276:
        /*0120*/ 	.word	0x00000000
        /*0124*/ 	.short	0x0004
        /*0126*/ 	.short	0x0018
        /*0128*/ 	.byte	0x00, 0xf0, 0x11, 0x00


	//----- nvinfo : EIATTR_KPARAM_INFO
	.align		4
.L_277:
        /*012c*/ 	.byte	0x04, 0x17
        /*012e*/ 	.short	(.L_279 - .L_278)
.L_278:
        /*0130*/ 	.word	0x00000000
        /*0134*/ 	.short	0x0003
        /*0136*/ 	.short	0x0014
        /*0138*/ 	.byte	0x00, 0xf0, 0x11, 0x00


	//----- nvinfo : EIATTR_KPARAM_INFO
	.align		4
.L_279:
        /*013c*/ 	.byte	0x04, 0x17
        /*013e*/ 	.short	(.L_281 - .L_280)
.L_280:
        /*0140*/ 	.word	0x00000000
        /*0144*/ 	.short	0x0002
        /*0146*/ 	.short	0x0010
        /*0148*/ 	.byte	0x00, 0xf0, 0x11, 0x00


	//----- nvinfo : EIATTR_KPARAM_INFO
	.align		4
.L_281:
        /*014c*/ 	.byte	0x04, 0x17
        /*014e*/ 	.short	(.L_283 - .L_282)
.L_282:
        /*0150*/ 	.word	0x00000000
        /*0154*/ 	.short	0x0001
        /*0156*/ 	.short	0x0008
        /*0158*/ 	.byte	0x00, 0xf0, 0x21, 0x00


	//----- nvinfo : EIATTR_KPARAM_INFO
	.align		4
.L_283:
        /*015c*/ 	.byte	0x04, 0x17
        /*015e*/ 	.short	(.L_285 - .L_284)
.L_284:
        /*0160*/ 	.word	0x00000000
        /*0164*/ 	.short	0x0000
        /*0166*/ 	.short	0x0000
        /*0168*/ 	.byte	0x00, 0xf0, 0x21, 0x00


	//----- nvinfo : EIATTR_MAXREG_COUNT
	.align		4
.L_285:
        /*016c*/ 	.byte	0x03, 0x1b
        /*016e*/ 	.short	0x0040


	//----- nvinfo : EIATTR_MERCURY_ISA_VERSION
	.align		4
        /*0170*/ 	.byte	0x03, 0x5f
        /*0172*/ 	.short	0x0000


	//----- nvinfo : EIATTR_EXIT_INSTR_OFFSETS
	.align		4
        /*0174*/ 	.byte	0x04, 0x1c
        /*0176*/ 	.short	(.L_287 - .L_286)


	//   ....[0]....
.L_286:
        /*0178*/ 	.word	0x00000070


	//   ....[1]....
        /*017c*/ 	.word	0x00001980


	//----- nvinfo : EIATTR_MAX_THREADS
	.align		4
.L_287:
        /*0180*/ 	.byte	0x04, 0x05
        /*0182*/ 	.short	(.L_289 - .L_288)
.L_288:
        /*0184*/ 	.word	0x00000400
        /*0188*/ 	.word	0x00000001
        /*018c*/ 	.word	0x00000001


	//----- nvinfo : EIATTR_CRS_STACK_SIZE
	.align		4
.L_289:
        /*0190*/ 	.byte	0x04, 0x1e
        /*0192*/ 	.short	(.L_291 - .L_290)
.L_290:
        /*0194*/ 	.word	0x00000000
.L_291:


//--------------------- .nv.info._ZN2at6native13vol2im_kernelIN3c108BFloat16EfEEvlPKT_jjjjjjjjjjjjjjjjjjjPS4_ --------------------------
	.section	.nv.info._ZN2at6native13vol2im_kernelIN3c108BFloat16EfEEvlPKT_jjjjjjjjjjjjjjjjjjjPS4_,"",@"SHT_CUDA_INFO"
	.sectionflags	@""
	.align	4


	//----- nvinfo : EIATTR_CUDA_API_VERSION
	.align		4
        /*0000*/ 	.byte	0x04, 0x37
        /*0002*/ 	.short	(.L_293 - .L_292)
.L_292:
        /*0004*/ 	.word	0x00000082


	//----- nvinfo : EIATTR_SW2861232_WAR
	.align		4
.L_293:
        /*0008*/ 	.byte	0x01, 0x35
	.zero		2


	//----- nvinfo : EIATTR_PARAM_CBANK
	.align		4
        /*000c*/ 	.byte	0x04, 0x0a
        /*000e*/ 	.short	(.L_295 - .L_294)
	.align		4
.L_294:
        /*0010*/ 	.word	index@(.nv.constant0._ZN2at6native13vol2im_kernelIN3c108BFloat16EfEEvlPKT_jjjjjjjjjjjjjjjjjjjPS4_)
        /*0014*/ 	.short	0x0160
        /*0016*/ 	.short	0x0068


	//----- nvinfo : EIATTR_CBANK_PARAM_SIZE
	.align		4
.L_295:
        /*0018*/ 	.byte	0x03, 0x19
        /*001a*/ 	.short	0x0068


	//----- nvinfo : EIATTR_KPARAM_INFO
	.align		4
        /*001c*/ 	.byte	0x04, 0x17
        /*001e*/ 	.short	(.L_297 - .L_296)
.L_296:
        /*0020*/ 	.word	0x00000000
        /*0024*/ 	.short	0x0015
        /*0026*/ 	.short	0x0060
        /*0028*/ 	.byte	0x00, 0xf0, 0x21, 0x00


	//----- nvinfo : EIATTR_KPARAM_INFO
	.align		4
.L_297:
        /*002c*/ 	.byte	0x04, 0x17
        /*002e*/ 	.short	(.L_299 - .L_298)
.L_298:
        /*0030*/ 	.word	0x00000000
        /*0034*/ 	.short	0x0014
        /*0036*/ 	.short	0x0058
        /*0038*/ 	.byte	0x00, 0xf0, 0x11, 0x00


	//----- nvinfo : EIATTR_KPARAM_INFO
	.align		4
.L_299:
        /*003c*/ 	.byte	0x04, 0x17
        /*003e*/ 	.short	(.L_301 - .L_300)
.L_300:
        /*0040*/ 	.word	0x00000000
        /*0044*/ 	.short	0x0013
        /*0046*/ 	.short	0x0054
        /*0048*/ 	.byte	0x00, 0xf0, 0x11, 0x00


	//----- nvinfo : EIATTR_KPARAM_INFO
	.align		4
.L_301:
        /*004c*/ 	.byte	0x04, 0x17
        /*004e*/ 	.short	(.L_303 - .L_302)
.L_302:
        /*0050*/ 	.word	0x00000000
        /*0054*/ 	.short	0x0012
        /*0056*/ 	.short	0x0050
        /*0058*/ 	.byte	0x00, 0xf0, 0x11, 0x00


	//----- nvinfo : EIATTR_KPARAM_INFO
	.align		4
.L_303:
        /*005c*/ 	.byte	0x04, 0x17
        /*005e*/ 	.short	(.L_305 - .L_304)
.L_304:
        /*0060*/ 	.word	0x00000000
        /*0064*/ 	.short	0x0011
        /*0066*/ 	.short	0x004c
        /*0068*/ 	.byte	0x00, 0xf0, 0x11, 0x00


	//----- nvinfo : EIATTR_KPARAM_INFO
	.align		4
.L_305:
        /*006c*/ 	.byte	0x04, 0x17
        /*006e*/ 	.short	(.L_307 - .L_306)
.L_306:
        /*0070*/ 	.word	0x00000000
        /*0074*/ 	.short	0x0010
        /*0076*/ 	.short	0x0048
        /*0078*/ 	.byte	0x00, 0xf0, 0x11, 0x00


	//----- nvinfo : EIATTR_KPARAM_INFO
	.align		4
.L_307:
        /*007c*/ 	.byte	0x04, 0x17
        /*007e*/ 	.short	(.L_309 - .L_308)
.L_308:
        /*0080*/ 	.word	0x00000000
        /*0084*/ 	.short	0x000f
        /*0086*/ 	.short	0x0044
        /*0088*/ 	.byte	0x00, 0xf0, 0x11, 0x00


	//----- nvinfo : EIATTR_KPARAM_INFO
	.align		4
.L_309:
        /*008c*/ 	.byte	0x04, 0x17
        /*008e*/ 	.short	(.L_311 - .L_310)
.L_310:
        /*0090*/ 	.word	0x00000000
        /*0094*/ 	.short	0x000e
        /*0096*/ 	.short	0x0040
        /*0098*/ 	.byte	0x00, 0xf0, 0x11, 0x00


	//----- nvinfo : EIATTR_KPARAM_INFO
	.align		4
.L_311:
        /*009c*/ 	.byte	0x04, 0x17
        /*009e*/ 	.short	(.L_313 - .L_312)
.L_312:
        /*00a0*/ 	.word	0x00000000
        /*00a4*/ 	.short	0x000d
        /*00a6*/ 	.short	0x003c
        /*00a8*/ 	.byte	0x00, 0xf0, 0x11, 0x00


	//----- nvinfo : EIATTR_KPARAM_INFO
	.align		4
.L_313:
        /*00ac*/ 	.byte	0x04, 0x17
        /*00ae*/ 	.short	(.L_315 - .L_314)
.L_314:
        /*00b0*/ 	.word	0x00000000
        /*00b4*/ 	.short	0x000c
        /*00b6*/ 	.short	0x0038
        /*00b8*/ 	.byte	0x00, 0xf0, 0x11, 0x00


	//----- nvinfo : EIATTR_KPARAM_INFO
	.align		4
.L_315:
        /*00bc*/ 	.byte	0x04, 0x17
        /*00be*/ 	.short	(.L_317 - .L_316)
.L_316:
        /*00c0*/ 	.word	0x00000000
        /*00c4*/ 	.short	0x000b
        /*00c6*/ 	.short	0x0034
        /*00c8*/ 	.byte	0x00, 0xf0, 0x11, 0x00


	//----- nvinfo : EIATTR_KPARAM_INFO
	.align		4
.L_317:
        /*00cc*/ 	.byte	0x04, 0x17
        /*00ce*/ 	.short	(.L_319 - .L_318)
.L_318:
        /*00d0*/ 	.word	0x00000000
        /*00d4*/ 	.short	0x000a
        /*00d6*/ 	.short	0x0030
        /*00d8*/ 	.byte	0x00, 0xf0, 0x11, 0x00


	//----- nvinfo : EIATTR_KPARAM_INFO
	.align		4
.L_319:
        /*00dc*/ 	.byte	0x04, 0x17
        /*00de*/ 	.short	(.L_321 - .L_320)
.L_320:
        /*00e0*/ 	.word	0x00000000
        /*00e4*/ 	.short	0x0009
        /*00e6*/ 	.short	0x002c
        /*00e8*/ 	.byte	0x00, 0xf0, 0x11, 0x00


	//----- nvinfo : EIATTR_KPARAM_INFO
	.align		4
.L_321:
        /*00ec*/ 	.byte	0x04, 0x17
        /*00ee*/ 	.short	(.L_323 - .L_322)
.L_322:
        /*00f0*/ 	.word	0x00000000
        /*00f4*/ 	.short	0x0008
        /*00f6*/ 	.short	0x0028
        /*00f8*/ 	.byte	0x00, 0xf0, 0x11, 0x00


	//----- nvinfo : EIATTR_KPARAM_INFO
	.align		4
.L_323:
        /*00fc*/ 	.byte	0x04, 0x17
        /*00fe*/ 	.short	(.L_325 - .L_324)
.L_324:
        /*0100*/ 	.word	0x00000000
        /*0104*/ 	.short	0x0007
        /*0106*/ 	.short	0x0024
        /*0108*/ 	.byte	0x00, 0xf0, 0x11, 0x00


	//----- nvinfo : EIATTR_KPARAM_INFO
	.align		4
.L_325:
        /*010c*/ 	.byte	0x04, 0x17
        /*010e*/ 	.short	(.L_327 - .L_326)
.L_326:
        /*0110*/ 	.word	0x00000000
        /*0114*/ 	.short	0x0006
        /*0116*/ 	.short	0x0020
        /*0118*/ 	.byte	0x00, 0xf0, 0x11, 0x00


	//----- nvinfo : EIATTR_KPARAM_INFO
	.align		4
.L_327:
        /*011c*/ 	.byte	0x04, 0x17
        /*011e*/ 	.short	(.L_329 - .L_328)
.L_328:
        /*0120*/ 	.word	0x00000000
        /*0124*/ 	.short	0x0005
        /*0126*/ 	.short	0x001c
        /*0128*/ 	.byte	0x00, 0xf0, 0x11, 0x00


	//----- nvinfo : EIATTR_KPARAM_INFO
	.align		4
.L_329:
        /*012c*/ 	.byte	0x04, 0x17
        /*012e*/ 	.short	(.L_331 - .L_330)
.L_330:
        /*0130*/ 	.word	0x00000000
        /*0134*/ 	.short	0x0004
        /*0136*/ 	.short	0x0018
        /*0138*/ 	.byte	0x00, 0xf0, 0x11, 0x00


	//----- nvinfo : EIATTR_KPARAM_INFO
	.align		4
.L_331:
        /*013c*/ 	.byte	0x04, 0x17
        /*013e*/ 	.short	(.L_333 - .L_332)
.L_332:
        /*0140*/ 	.word	0x00000000
        /*0144*/ 	.short	0x0003
        /*0146*/ 	.short	0x0014
        /*0148*/ 	.byte	0x00, 0xf0, 0x11, 0x00


	//----- nvinfo : EIATTR_KPARAM_INFO
	.align		4
.L_333:
        /*014c*/ 	.byte	0x04, 0x17
        /*014e*/ 	.short	(.L_335 - .L_334)
.L_334:
        /*0150*/ 	.word	0x00000000
        /*0154*/ 	.short	0x0002
        /*0156*/ 	.short	0x0010
        /*0158*/ 	.byte	0x00, 0xf0, 0x11, 0x00


	//----- nvinfo : EIATTR_KPARAM_INFO
	.align		4
.L_335:
        /*015c*/ 	.byte	0x04, 0x17
        /*015e*/ 	.short	(.L_337 - .L_336)
.L_336:
        /*0160*/ 	.word	0x00000000
        /*0164*/ 	.short	0x0001
        /*0166*/ 	.short	0x0008
        /*0168*/ 	.byte	0x00, 0xf0, 0x21, 0x00


	//----- nvinfo : EIATTR_KPARAM_INFO
	.align		4
.L_337:
        /*016c*/ 	.byte	0x04, 0x17
        /*016e*/ 	.short	(.L_339 - .L_338)
.L_338:
        /*0170*/ 	.word	0x00000000
        /*0174*/ 	.short	0x0000
        /*0176*/ 	.short	0x0000
        /*0178*/ 	.byte	0x00, 0xf0, 0x21, 0x00


	//----- nvinfo : EIATTR_MAXREG_COUNT
	.align		4
.L_339:
        /*017c*/ 	.byte	0x03, 0x1b
        /*017e*/ 	.short	0x00ff


	//----- nvinfo : EIATTR_MERCURY_ISA_VERSION
	.align		4
        /*0180*/ 	.byte	0x03, 0x5f
        /*0182*/ 	.short	0x0000


	//----- nvinfo : EIATTR_EXIT_INSTR_OFFSETS
	.align		4
        /*0184*/ 	.byte	0x04, 0x1c
        /*0186*/ 	.short	(.L_341 - .L_340)


	//   ....[0]....
.L_340:
        /*0188*/ 	.word	0x00000070


	//   ....[1]....
        /*018c*/ 	.word	0x00003d80


	//----- nvinfo : EIATTR_CRS_STACK_SIZE
	.align		4
.L_341:
        /*0190*/ 	.byte	0x04, 0x1e
        /*0192*/ 	.short	(.L_343 - .L_342)
.L_342:
        /*0194*/ 	.word	0x00000000
.L_343:


//--------------------- .nv.info._ZN2at6native13vol2im_kernelIN3c104HalfEfEEvlPKT_jjjjjjjjjjjjjjjjjjjPS4_ --------------------------
	.section	.nv.info._ZN2at6native13vol2im_kernelIN3c104HalfEfEEvlPKT_jjjjjjjjjjjjjjjjjjjPS4_,"",@"SHT_CUDA_INFO"
	.sectionflags	@""
	.align	4


	//----- nvinfo : EIATTR_CUDA_API_VERSION
	.align		4
        /*0000*/ 	.byte	0x04, 0x37
        /*0002*/ 	.short	(.L_345 - .L_344)
.L_344:
        /*0004*/ 	.word	0x00000082


	//----- nvinfo : EIATTR_SW2861232_WAR
	.align		4
.L_345:
        /*0008*/ 	.byte	0x01, 0x35
	.zero		2


	//----- nvinfo : EIATTR_PARAM_CBANK
	.align		4
        /*000c*/ 	.byte	0x04, 0x0a
        /*000e*/ 	.short	(.L_347 - .L_346)
	.align		4
.L_346:
        /*0010*/ 	.word	index@(.nv.constant0._ZN2at6native13vol2im_kernelIN3c104HalfEfEEvlPKT_jjjjjjjjjjjjjjjjjjjPS4_)
        /*0014*/ 	.short	0x0160
        /*0016*/ 	.short	0x0068


	//----- nvinfo : EIATTR_CBANK_PARAM_SIZE
	.align		4
.L_347:
        /*0018*/ 	.byte	0x03, 0x19
        /*001a*/ 	.short	0x0068


	//----- nvinfo : EIATTR_KPARAM_INFO
	.align		4
        /*001c*/ 	.byte	0x04, 0x17
        /*001e*/ 	.short	(.L_349 - .L_348)
.L_348:
        /*0020*/ 	.word	0x00000000
        /*0024*/ 	.short	0x0015
        /*0026*/ 	.short	0x0060
        /*0028*/ 	.byte	0x00, 0xf0, 0x21, 0x00


	//----- nvinfo : EIATTR_KPARAM_INFO
	.align		4
.L_349:
        /*002c*/ 	.byte	0x04, 0x17
        /*002e*/ 	.short	(.L_351 - .L_350)
.L_350:
        /*0030*/ 	.word	0x00000000
        /*0034*/ 	.short	0x0014
        /*0036*/ 	.short	0x0058
        /*0038*/ 	.byte	0x00, 0xf0, 0x11, 0x00


	//----- nvinfo : EIATTR_KPARAM_INFO
	.align		4
.L_351:
        /*003c*/ 	.byte	0x04, 0x17
        /*003e*/ 	.short	(.L_353 - .L_352)
.L_352:
        /*0040*/ 	.word	0x00000000
        /*0044*/ 	.short	0x0013
        /*0046*/ 	.short	0x0054
        /*0048*/ 	.byte	0x00, 0xf0, 0x11, 0x00


	//----- nvinfo : EIATTR_KPARAM_INFO
	.align		4
.L_353:
        /*004c*/ 	.byte	0x04, 0x17
        /*004e*/ 	.short	(.L_355 - .L_354)
.L_354:
        /*0050*/ 	.word	0x00000000
        /*0054*/ 	.short	0x0012
        /*0056*/ 	.short	0x0050
        /*0058*/ 	.byte	0x00, 0xf0, 0x11, 0x00


	//----- nvinfo : EIATTR_KPARAM_INFO
	.align		4
.L_355:
        /*005c*/ 	.byte	0x04, 0x17
        /*005e*/ 	.short	(.L_357 - .L_356)
.L_356:
        /*0060*/ 	.word	0x00000000
        /*0064*/ 	.short	0x0011
        /*0066*/ 	.short	0x004c
        /*0068*/ 	.byte	0x00, 0xf0, 0x11, 0x00


	//----- nvinfo : EIATTR_KPARAM_INFO
	.align		4
.L_357:
        /*006c*/ 	.byte	0x04, 0x17
        /*006e*/ 	.short	(.L_359 - .L_358)
.L_358:
        /*0070*/ 	.word	0x00000000
        /*0074*/ 	.short	0x0010
        /*0076*/ 	.short	0x0048
        /*0078*/ 	.byte	0x00, 0xf0, 0x11, 0x00


	//----- nvinfo : EIATTR_KPARAM_INFO
	.align		4
.L_359:
        /*007c*/ 	.byte	0x04, 0x17
        /*007e*/ 	.short	(.L_361 - .L_360)
.L_360:
        /*0080*/ 	.word	0x00000000
        /*0084*/ 	.short	0x000f
        /*0086*/ 	.short	0x0044
        /*0088*/ 	.byte	0x00, 0xf0, 0x11, 0x00


	//----- nvinfo : EIATTR_KPARAM_INFO
	.align		4
.L_361:
        /*008c*/ 	.byte	0x04, 0x17
        /*008e*/ 	.short	(.L_363 - .L_362)
.L_362:
        /*0090*/ 	.word	0x00000000
        /*0094*/ 	.short	0x000e
        /*0096*/ 	.short	0x0040
        /*0098*/ 	.byte	0x00, 0xf0, 0x11, 0x00


	//----- nvinfo : EIATTR_KPARAM_INFO
	.align		4
.L_363:
        /*009c*/ 	.byte	0x04, 0x17
        /*009e*/ 	.short	(.L_365 - .L_364)
.L_364:
        /*00a0*/ 	.word	0x00000000
        /*00a4*/ 	.short	0x000d
        /*00a6*/ 	.short	0x003c
        /*00a8*/ 	.byte	0x00, 0xf0, 0x11, 0x00


	//----- nvinfo : EIATTR_KPARAM_INFO
	.align		4
.L_365:
        /*00ac*/ 	.byte	0x04, 0x17
        /*00ae*/ 	.short	(.L_367 - .L_366)
.L_366:
        /*00b0*/ 	.word	0x00000000
        /*00b4*/ 	.short	0x000c
        /*00b6*/ 	.short	0x0038
        /*00b8*/ 	.byte	0x00, 0xf0, 0x11, 0x00


	//----- nvinfo : EIATTR_KPARAM_INFO
	.align		4
.L_367:
        /*00bc*/ 	.byte	0x04, 0x17
        /*00be*/ 	.short	(.L_369 - .L_368)
.L_368:
        /*00c0*/ 	.word	0x00000000
        /*00c4*/ 	.short	0x000b
        /*00c6*/ 	.short	0x0034
        /*00c8*/ 	.byte	0x00, 0xf0, 0x11, 0x00


	//----- nvinfo : EIATTR_KPARAM_INFO
	.align		4
.L_369:
        /*00cc*/ 	.byte	0x04, 0x17
        /*00ce*/ 	.short	(.L_371 - .L_370)
.L_370:
        /*00d0*/ 	.word	0x00000000
        /*00d4*/ 	.short	0x000a
        /*00d6*/ 	.short	0x0030
        /*00d8*/ 	.byte	0x00, 0xf0, 0x11, 0x00


	//----- nvinfo : EIATTR_KPARAM_INFO
	.align		4
.L_371:
        /*00dc*/ 	.byte	0x04, 0x17
        /*00de*/ 	.short	(.L_373 - .L_372)
.L_372:
        /*00e0*/ 	.word	0x00000000
        /*00e4*/ 	.short	0x0009
        /*00e6*/ 	.short	0x002c
        /*00e8*/ 	.byte	0x00, 0xf0, 0x11, 0x00


	//----- nvinfo : EIATTR_KPARAM_INFO
	.align		4
.L_373:
        /*00ec*/ 	.byte	0x04, 0x17
        /*00ee*/ 	.short	(.L_375 - .L_374)
.L_374:
        /*00f0*/ 	.word	0x00000000
        /*00f4*/ 	.short	0x0008
        /*00f6*/ 	.short	0x0028
        /*00f8*/ 	.byte	0x00, 0xf0, 0x11, 0x00


	//----- nvinfo : EIATTR_KPARAM_INFO
	.align		4
.L_375:
        /*00fc*/ 	.byte	0x04, 0x17
        /*00fe*/ 	.short	(.L_377 - .L_376)
.L_376:
        /*0100*/ 	.word	0x00000000
        /*0104*/ 	.short	0x0007
        /*0106*/ 	.short	0x0024
        /*0108*/ 	.byte	0x00, 0xf0, 0x11, 0x00


	//----- nvinfo : EIATTR_KPARAM_INFO
	.align		4
.L_377:
        /*010c*/ 	.byte	0x04, 0x17
        /*010e*/ 	.short	(.L_379 - .L_378)
.L_378:
        /*0110*/ 	.word	0x00000000
        /*0114*/ 	.short	0x0006
        /*0116*/ 	.short	0x0020
        /*0118*/ 	.byte	0x00, 0xf0, 0x11, 0x00


	//----- nvinfo : EIATTR_KPARAM_INFO
	.align		4
.L_379:
        /*011c*/ 	.byte	0x04, 0x17
        /*011e*/ 	.short	(.L_381 - .L_380)
.L_380:
        /*0120*/ 	.word	0x00000000
        /*0124*/ 	.short	0x0005
        /*0126*/ 	.short	0x001c
        /*0128*/ 	.byte	0x00, 0xf0, 0x11, 0x00


	//----- nvinfo : EIATTR_KPARAM_INFO
	.align		4
.L_381:
        /*012c*/ 	.byte	0x04, 0x17
        /*012e*/ 	.short	(.L_383 - .L_382)
.L_382:
        /*0130*/ 	.word	0x00000000
        /*0134*/ 	.short	0x0004
        /*0136*/ 	.short	0x0018
        /*0138*/ 	.byte	0x00, 0xf0, 0x11, 0x00


	//----- nvinfo : EIATTR_KPARAM_INFO
	.align		4
.L_383:
        /*013c*/ 	.byte	0x04, 0x17
        /*013e*/ 	.short	(.L_385 - .L_384)
.L_384:
        /*0140*/ 	.word	0x00000000
        /*0144*/ 	.short	0x0003
        /*0146*/ 	.short	0x0014
        /*0148*/ 	.byte	0x00, 0xf0, 0x11, 0x00


	//----- nvinfo : EIATTR_KPARAM_INFO
	.align		4
.L_385:
        /*014c*/ 	.byte	0x04, 0x17
        /*014e*/ 	.short	(.L_387 - .L_386)
.L_386:
        /*0150*/ 	.word	0x00000000
        /*0154*/ 	.short	0x0002
        /*0156*/ 	.short	0x0010
        /*0158*/ 	.byte	0x00, 0xf0, 0x11, 0x00


	//----- nvinfo : EIATTR_KPARAM_INFO
	.align		4
.L_387:
        /*015c*/ 	.byte	0x04, 0x17
        /*015e*/ 	.short	(.L_389 - .L_388)
.L_388:
        /*0160*/ 	.word	0x00000000
        /*0164*/ 	.short	0x0001
        /*0166*/ 	.short	0x0008
        /*0168*/ 	.byte	0x00, 0xf0, 0x21, 0x00


	//----- nvinfo : EIATTR_KPARAM_INFO
	.align		4
.L_389:
        /*016c*/ 	.byte	0x04, 0x17
        /*016e*/ 	.short	(.L_391 - .L_390)
.L_390:
        /*0170*/ 	.word	0x00000000
        /*0174*/ 	.short	0x0000
        /*0176*/ 	.short	0x0000
        /*0178*/ 	.byte	0x00, 0xf0, 0x21, 0x00


	//----- nvinfo : EIATTR_MAXREG_COUNT
	.align		4
.L_391:
        /*017c*/ 	.byte	0x03, 0x1b
        /*017e*/ 	.short	0x00ff


	//----- nvinfo : EIATTR_MERCURY_ISA_VERSION
	.align		4
        /*0180*/ 	.byte	0x03, 0x5f
        /*0182*/ 	.short	0x0000


	//----- nvinfo : EIATTR_EXIT_INSTR_OFFSETS
	.align		4
        /*0184*/ 	.byte	0x04, 0x1c
        /*0186*/ 	.short	(.L_393 - .L_392)


	//   ....[0]....
.L_392:
        /*0188*/ 	.word	0x00000070


	//   ....[1]....
        /*018c*/ 	.word	0x00003d80


	//----- nvinfo : EIATTR_CRS_STACK_SIZE
	.align		4
.L_393:
        /*0190*/ 	.byte	0x04, 0x1e
        /*0192*/ 	.short	(.L_395 - .L_394)
.L_394:
        /*0194*/ 	.word	0x00000000
.L_395:


//--------------------- .nv.info._ZN2at6native13vol2im_kernelIffEEvlPKT_jjjjjjjjjjjjjjjjjjjPS2_ --------------------------
	.section	.nv.info._ZN2at6native13vol2im_kernelIffEEvlPKT_jjjjjjjjjjjjjjjjjjjPS2_,"",@"SHT_CUDA_INFO"
	.sectionflags	@""
	.align	4


	//----- nvinfo : EIATTR_CUDA_API_VERSION
	.align		4
        /*0000*/ 	.byte	0x04, 0x37
        /*0002*/ 	.short	(.L_397 - .L_396)
.L_396:
        /*0004*/ 	.word	0x00000082


	//----- nvinfo : EIATTR_SW2861232_WAR
	.align		4
.L_397:
        /*0008*/ 	.byte	0x01, 0x35
	.zero		2


	//----- nvinfo : EIATTR_PARAM_CBANK
	.align		4
        /*000c*/ 	.byte	0x04, 0x0a
        /*000e*/ 	.short	(.L_399 - .L_398)
	.align		4
.L_398:
        /*0010*/ 	.word	index@(.nv.constant0._ZN2at6native13vol2im_kernelIffEEvlPKT_jjjjjjjjjjjjjjjjjjjPS2_)
        /*0014*/ 	.short	0x0160
        /*0016*/ 	.short	0x0068


	//----- nvinfo : EIATTR_CBANK_PARAM_SIZE
	.align		4
.L_399:
        /*0018*/ 	.byte	0x03, 0x19
        /*001a*/ 	.short	0x0068


	//----- nvinfo : EIATTR_KPARAM_INFO
	.align		4
        /*001c*/ 	.byte	0x04, 0x17
        /*001e*/ 	.short	(.L_401 - .L_400)
.L_400:
        /*0020*/ 	.word	0x00000000
        /*0024*/ 	.short	0x0015
        /*0026*/ 	.short	0x0060
        /*0028*/ 	.byte	0x00, 0xf0, 0x21, 0x00


	//----- nvinfo : EIATTR_KPARAM_INFO
	.align		4
.L_401:
        /*002c*/ 	.byte	0x04, 0x17
        /*002e*/ 	.short	(.L_403 - .L_402)
.L_402:
        /*0030*/ 	.word	0x00000000
        /*0034*/ 	.short	0x0014
        /*0036*/ 	.short	0x0058
        /*0038*/ 	.byte	0x00, 0xf0, 0x11, 0x00


	//----- nvinfo : EIATTR_KPARAM_INFO
	.align		4
.L_403:
        /*003c*/ 	.byte	0x04, 0x17
        /*003e*/ 	.short	(.L_405 - .L_404)
.L_404:
        /*0040*/ 	.word	0x00000000
        /*0044*/ 	.short	0x0013
        /*0046*/ 	.short	0x0054
        /*0048*/ 	.byte	0x00, 0xf0, 0x11, 0x00


	//----- nvinfo : EIATTR_KPARAM_INFO
	.align		4
.L_405:
        /*004c*/ 	.byte	0x04, 0x17
        /*004e*/ 	.short	(.L_407 - .L_406)
.L_406:
        /*0050*/ 	.word	0x00000000
        /*0054*/ 	.short	0x0012
        /*0056*/ 	.short	0x0050
        /*0058*/ 	.byte	0x00, 0xf0, 0x11, 0x00


	//----- nvinfo : EIATTR_KPARAM_INFO
	.align		4
.L_407:
        /*005c*/ 	.byte	0x04, 0x17
        /*005e*/ 	.short	(.L_409 - .L_408)
.L_408:
        /*0060*/ 	.word	0x00000000
        /*0064*/ 	.short	0x0011
        /*0066*/ 	.short	0x004c
        /*0068*/ 	.byte	0x00, 0xf0, 0x11, 0x00


	//----- nvinfo : EIATTR_KPARAM_INFO
	.align		4
.L_409:
        /*006c*/ 	.byte	0x04, 0x17
        /*006e*/ 	.short	(.L_411 - .L_410)
.L_410:
        /*0070*/ 	.word	0x00000000
        /*0074*/ 	.short	0x0010
        /*0076*/ 	.short	0x0048
        /*0078*/ 	.byte	0x00, 0xf0, 0x11, 0x00


	//----- nvinfo : EIATTR_KPARAM_INFO
	.align		4
.L_411:
        /*007c*/ 	.byte	0x04, 0x17
        /*007e*/ 	.short	(.L_413 - .L_412)
.L_412:
        /*0080*/ 	.word	0x00000000
        /*0084*/ 	.short	0x000f
        /*0086*/ 	.short	0x0044
        /*0088*/ 	.byte	0x00, 0xf0, 0x11, 0x00


	//----- nvinfo : EIATTR_KPARAM_INFO
	.align		4
.L_413:
        /*008c*/ 	.byte	0x04, 0x17
        /*008e*/ 	.short	(.L_415 - .L_414)
.L_414:
        /*0090*/ 	.word	0x00000000
        /*0094*/ 	.short	0x000e
        /*0096*/ 	.short	0x0040
        /*0098*/ 	.byte	0x00, 0xf0, 0x11, 0x00


	//----- nvinfo : EIATTR_KPARAM_INFO
	.align		4
.L_415:
        /*009c*/ 	.byte	0x04, 0x17
        /*009e*/ 	.short	(.L_417 - .L_416)
.L_416:
        /*00a0*/ 	.word	0x00000000
        /*00a4*/ 	.short	0x000d
        /*00a6*/ 	.short	0x003c
        /*00a8*/ 	.byte	0x00, 0xf0, 0x11, 0x00


	//----- nvinfo : EIATTR_KPARAM_INFO
	.align		4
.L_417:
        /*00ac*/ 	.byte	0x04, 0x17
        /*00ae*/ 	.short	(.L_419 - .L_418)
.L_418:
        /*00b0*/ 	.word	0x00000000
        /*00b4*/ 	.short	0x000c
        /*00b6*/ 	.short	0x0038
        /*00b8*/ 	.byte	0x00, 0xf0, 0x11, 0x00


	//----- nvinfo : EIATTR_KPARAM_INFO
	.align		4
.L_419:
        /*00bc*/ 	.byte	0x04, 0x17
        /*00be*/ 	.short	(.L_421 - .L_420)
.L_420:
        /*00c0*/ 	.word	0x00000000
        /*00c4*/ 	.short	0x000b
        /*00c6*/ 	.short	0x0034
        /*00c8*/ 	.byte	0x00, 0xf0, 0x11, 0x00


	//----- nvinfo : EIATTR_KPARAM_INFO
	.align		4
.L_421:
        /*00cc*/ 	.byte	0x04, 0x17
        /*00ce*/ 	.short	(.L_423 - .L_422)
.L_422:
        /*00d0*/ 	.word	0x00000000
        /*00d4*/ 	.short	0x000a
        /*00d6*/ 	.short	0x0030
        /*00d8*/ 	.byte	0x00, 0xf0, 0x11, 0x00


	//----- nvinfo : EIATTR_KPARAM_INFO
	.align		4
.L_423:
        /*00dc*/ 	.byte	0x04, 0x17
        /*00de*/ 	.short	(.L_425 - .L_424)
.L_424:
        /*00e0*/ 	.word	0x00000000
        /*00e4*/ 	.short	0x0009
        /*00e6*/ 	.short	0x002c
        /*00e8*/ 	.byte	0x00, 0xf0, 0x11, 0x00


	//----- nvinfo : EIATTR_KPARAM_INFO
	.align		4
.L_425:
        /*00ec*/ 	.byte	0x04, 0x17
        /*00ee*/ 	.short	(.L_427 - .L_426)
.L_426:
        /*00f0*/ 	.word	0x00000000
        /*00f4*/ 	.short	0x0008
        /*00f6*/ 	.short	0x0028
        /*00f8*/ 	.byte	0x00, 0xf0, 0x11, 0x00


	//----- nvinfo : EIATTR_KPARAM_INFO
	.align		4
.L_427:
        /*00fc*/ 	.byte	0x04, 0x17
        /*00fe*/ 	.short	(.L_429 - .L_428)
.L_428:
        /*0100*/ 	.word	0x00000000
        /*0104*/ 	.short	0x0007
        /*0106*/ 	.short	0x0024
        /*0108*/ 	.byte	0x00, 0xf0, 0x11, 0x00


	//----- nvinfo : EIATTR_KPARAM_INFO
	.align		4
.L_429:
        /*010c*/ 	.byte	0x04, 0x17
        /*010e*/ 	.short	(.L_431 - .L_430)
.L_430:
        /*0110*/ 	.word	0x00000000
        /*0114*/ 	.short	0x0006
        /*0116*/ 	.short	0x0020
        /*0118*/ 	.byte	0x00, 0xf0, 0x11, 0x00


	//----- nvinfo : EIATTR_KPARAM_INFO
	.align		4
.L_431:
        /*011c*/ 	.byte	0x04, 0x17
        /*011e*/ 	.short	(.L_433 - .L_432)
.L_432:
        /*0120*/ 	.word	0x00000000
        /*0124*/ 	.short	0x0005
        /*0126*/ 	.short	0x001c
        /*0128*/ 	.byte	0x00, 0xf0, 0x11, 0x00


	//----- nvinfo : EIATTR_KPARAM_INFO
	.align		4
.L_433:
        /*012c*/ 	.byte	0x04, 0x17
        /*012e*/ 	.short	(.L_435 - .L_434)
.L_434:
        /*0130*/ 	.word	0x00000000
        /*0134*/ 	.short	0x0004
        /*0136*/ 	.short	0x0018
        /*0138*/ 	.byte	0x00, 0xf0, 0x11, 0x00


	//----- nvinfo : EIATTR_KPARAM_INFO
	.align		4
.L_435:
        /*013c*/ 	.byte	0x04, 0x17
        /*013e*/ 	.short	(.L_437 - .L_436)
.L_436:
        /*0140*/ 	.word	0x00000000
        /*0144*/ 	.short	0x0003
        /*0146*/ 	.short	0x0014
        /*0148*/ 	.byte	0x00, 0xf0, 0x11, 0x00


	//----- nvinfo : EIATTR_KPARAM_INFO
	.align		4
.L_437:
        /*014c*/ 	.byte	0x04, 0x17
        /*014e*/ 	.short	(.L_439 - .L_438)
.L_438:
        /*0150*/ 	.word	0x00000000
        /*0154*/ 	.short	0x0002
        /*0156*/ 	.short	0x0010
        /*0158*/ 	.byte	0x00, 0xf0, 0x11, 0x00


	//----- nvinfo : EIATTR_KPARAM_INFO
	.align		4
.L_439:
        /*015c*/ 	.byte	0x04, 0x17
        /*015e*/ 	.short	(.L_441 - .L_440)
.L_440:
        /*0160*/ 	.word	0x00000000
        /*0164*/ 	.short	0x0001
        /*0166*/ 	.short	0x0008
        /*0168*/ 	.byte	0x00, 0xf0, 0x21, 0x00


	//----- nvinfo : EIATTR_KPARAM_INFO
	.align		4
.L_441:
        /*016c*/ 	.byte	0x04, 0x17
        /*016e*/ 	.short	(.L_443 - .L_442)
.L_442:
        /*0170*/ 	.word	0x00000000
        /*0174*/ 	.short	0x0000
        /*0176*/ 	.short	0x0000
        /*0178*/ 	.byte	0x00, 0xf0, 0x21, 0x00


	//----- nvinfo : EIATTR_MAXREG_COUNT
	.align		4
.L_443:
        /*017c*/ 	.byte	0x03, 0x1b
        /*017e*/ 	.short	0x00ff


	//----- nvinfo : EIATTR_MERCURY_ISA_VERSION
	.align		4
        /*0180*/ 	.byte	0x03, 0x5f
        /*0182*/ 	.short	0x0000


	//----- nvinfo : EIATTR_EXIT_INSTR_OFFSETS
	.align		4
        /*0184*/ 	.byte	0x04, 0x1c
        /*0186*/ 	.short	(.L_445 - .L_444)


	//   ....[0]....
.L_444:
        /*0188*/ 	.word	0x00000070


	//   ....[1]....
        /*018c*/ 	.word	0x00003d00


	//----- nvinfo : EIATTR_CRS_STACK_SIZE
	.align		4
.L_445:
        /*0190*/ 	.byte	0x04, 0x1e
        /*0192*/ 	.short	(.L_447 - .L_446)
.L_446:
        /*0194*/ 	.word	0x00000000
.L_447:


//--------------------- .nv.info._ZN2at6native13vol2im_kernelIddEEvlPKT_jjjjjjjjjjjjjjjjjjjPS2_ --------------------------
	.section	.nv.info._ZN2at6native13vol2im_kernelIddEEvlPKT_jjjjjjjjjjjjjjjjjjjPS2_,"",@"SHT_CUDA_INFO"
	.sectionflags	@""
	.align	4


	//----- nvinfo : EIATTR_CUDA_API_VERSION
	.align		4
        /*0000*/ 	.byte	0x04, 0x37
        /*0002*/ 	.short	(.L_449 - .L_448)
.L_448:
        /*0004*/ 	.word	0x00000082


	//----- nvinfo : EIATTR_SW2861232_WAR
	.align		4
.L_449:
        /*0008*/ 	.byte	0x01, 0x35
	.zero		2


	//----- nvinfo : EIATTR_PARAM_CBANK
	.align		4
        /*000c*/ 	.byte	0x04, 0x0a
        /*000e*/ 	.short	(.L_451 - .L_450)
	.align		4
.L_450:
        /*0010*/ 	.word	index@(.nv.constant0._ZN2at6native13vol2im_kernelIddEEvlPKT_jjjjjjjjjjjjjjjjjjjPS2_)
        /*0014*/ 	.short	0x0160
        /*0016*/ 	.short	0x0068


	//----- nvinfo : EIATTR_CBANK_PARAM_SIZE
	.align		4
.L_451:
        /*0018*/ 	.byte	0x03, 0x19
        /*001a*/ 	.short	0x0068


	//----- nvinfo : EIATTR_KPARAM_INFO
	.align		4
        /*001c*/ 	.byte	0x04, 0x17
        /*001e*/ 	.short	(.L_453 - .L_452)
.L_452:
        /*0020*/ 	.word	0x00000000
        /*0024*/ 	.short	0x0015
        /*0026*/ 	.short	0x0060
        /*0028*/ 	.byte	0x00, 0xf0, 0x21, 0x00


	//----- nvinfo : EIATTR_KPARAM_INFO
	.align		4
.L_453:
        /*002c*/ 	.byte	0x04, 0x17
        /*002e*/ 	.short	(.L_455 - .L_454)
.L_454:
        /*0030*/ 	.word	0x00000000
        /*0034*/ 	.short	0x0014
        /*0036*/ 	.short	0x0058
        /*0038*/ 	.byte	0x00, 0xf0, 0x11, 0x00


	//----- nvinfo : EIATTR_KPARAM_INFO
	.align		4
.L_455:
        /*003c*/ 	.byte	0x04, 0x17
        /*003e*/ 	.short	(.L_457 - .L_456)
.L_456:
        /*0040*/ 	.word	0x00000000
        /*0044*/ 	.short	0x0013
        /*0046*/ 	.short	0x0054
        /*0048*/ 	.byte	0x00, 0xf0, 0x11, 0x00


	//----- nvinfo : EIATTR_KPARAM_INFO
	.align		4
.L_457:
        /*004c*/ 	.byte	0x04, 0x17
        /*004e*/ 	.short	(.L_459 - .L_458)
.L_458:
        /*0050*/ 	.word	0x00000000
        /*0054*/ 	.short	0x0012
        /*0056*/ 	.short	0x0050
        /*0058*/ 	.byte	0x00, 0xf0, 0x11, 0x00


	//----- nvinfo : EIATTR_KPARAM_INFO
	.align		4
.L_459:
        /*005c*/ 	.byte	0x04, 0x17
        /*005e*/ 	.short	(.L_461 - .L_460)
.L_460:
        /*0060*/ 	.word	0x00000000
        /*0064*/ 	.short	0x0011
        /*0066*/ 	.short	0x004c
        /*0068*/ 	.byte	0x00, 0xf0, 0x11, 0x00


	//----- nvinfo : EIATTR_KPARAM_INFO
	.align		4
.L_461:
        /*006c*/ 	.byte	0x04, 0x17
        /*006e*/ 	.short	(.L_463 - .L_462)
.L_462:
        /*0070*/ 	.word	0x00000000
        /*0074*/ 	.short	0x0010
        /*0076*/ 	.short	0x0048
        /*0078*/ 	.byte	0x00, 0xf0, 0x11, 0x00


	//----- nvinfo : EIATTR_KPARAM_INFO
	.align		4
.L_463:
        /*007c*/ 	.byte	0x04, 0x17
        /*007e*/ 	.short	(.L_465 - .L_464)
.L_464:
        /*0080*/ 	.word	0x00000000
        /*0084*/ 	.short	0x000f
        /*0086*/ 	.short	0x0044
        /*0088*/ 	.byte	0x00, 0xf0, 0x11, 0x00


	//----- nvinfo : EIATTR_KPARAM_INFO
	.align		4
.L_465:
        /*008c*/ 	.byte	0x04, 0x17
        /*008e*/ 	.short	(.L_467 - .L_466)
.L_466:
        /*0090*/ 	.word	0x00000000
        /*0094*/ 	.short	0x000e
        /*0096*/ 	.short	0x0040
        /*0098*/ 	.byte	0x00, 0xf0, 0x11, 0x00


	//----- nvinfo : EIATTR_KPARAM_INFO
	.align		4
.L_467:
        /*009c*/ 	.byte	0x04, 0x17
        /*009e*/ 	.short	(.L_469 - .L_468)
.L_468:
        /*00a0*/ 	.word	0x00000000
        /*00a4*/ 	.short	0x000d
        /*00a6*/ 	.short	0x003c
        /*00a8*/ 	.byte	0x00, 0xf0, 0x11, 0x00


	//----- nvinfo : EIATTR_KPARAM_INFO
	.align		4
.L_469:
        /*00ac*/ 	.byte	0x04, 0x17
        /*00ae*/ 	.short	(.L_471 - .L_470)
.L_470:
        /*00b0*/ 	.word	0x00000000
        /*00b4*/ 	.short	0x000c
        /*00b6*/ 	.short	0x0038
        /*00b8*/ 	.byte	0x00, 0xf0, 0x11, 0x00


	//----- nvinfo : EIATTR_KPARAM_INFO
	.align		4
.L_471:
        /*00bc*/ 	.byte	0x04, 0x17
        /*00be*/ 	.short	(.L_473 - .L_472)
.L_472:
        /*00c0*/ 	.word	0x00000000
        /*00c4*/ 	.short	0x000b
        /*00c6*/ 	.short	0x0034
        /*00c8*/ 	.byte	0x00, 0xf0, 0x11, 0x00


	//----- nvinfo : EIATTR_KPARAM_INFO
	.align		4
.L_473:
        /*00cc*/ 	.byte	0x04, 0x17
        /*00ce*/ 	.short	(.L_475 - .L_474)
.L_474:
        /*00d0*/ 	.word	0x00000000
        /*00d4*/ 	.short	0x000a
        /*00d6*/ 	.short	0x0030
        /*00d8*/ 	.byte	0x00, 0xf0, 0x11, 0x00


	//----- nvinfo : EIATTR_KPARAM_INFO
	.align		4
.L_475:
        /*00dc*/ 	.byte	0x04, 0x17
        /*00de*/ 	.short	(.L_477 - .L_476)
.L_476:
        /*00e0*/ 	.word	0x00000000
        /*00e4*/ 	.short	0x0009
        /*00e6*/ 	.short	0x002c
        /*00e8*/ 	.byte	0x00, 0xf0, 0x11, 0x00


	//----- nvinfo : EIATTR_KPARAM_INFO
	.align		4
.L_477:
        /*00ec*/ 	.byte	0x04, 0x17
        /*00ee*/ 	.short	(.L_479 - .L_478)
.L_478:
        /*00f0*/ 	.word	0x00000000
        /*00f4*/ 	.short	0x0008
        /*00f6*/ 	.short	0x0028
        /*00f8*/ 	.byte	0x00, 0xf0, 0x11, 0x00


	//----- nvinfo : EIATTR_KPARAM_INFO
	.align		4
.L_479:
        /*00fc*/ 	.byte	0x04, 0x17
        /*00fe*/ 	.short	(.L_481 - .L_480)
.L_480:
        /*0100*/ 	.word	0x00000000
        /*0104*/ 	.short	0x0007
        /*0106*/ 	.short	0x0024
        /*0108*/ 	.byte	0x00, 0xf0, 0x11, 0x00


	//----- nvinfo : EIATTR_KPARAM_INFO
	.align		4
.L_481:
        /*010c*/ 	.byte	0x04, 0x17
        /*010e*/ 	.short	(.L_483 - .L_482)
.L_482:
        /*0110*/ 	.word	0x00000000
        /*0114*/ 	.short	0x0006
        /*0116*/ 	.short	0x0020
        /*0118*/ 	.byte	0x00, 0xf0, 0x11, 0x00


	//----- nvinfo : EIATTR_KPARAM_INFO
	.align		4
.L_483:
        /*011c*/ 	.byte	0x04, 0x17
        /*011e*/ 	.short	(.L_485 - .L_484)
.L_484:
        /*0120*/ 	.word	0x00000000
        /*0124*/ 	.short	0x0005
        /*0126*/ 	.short	0x001c
        /*0128*/ 	.byte	0x00, 0xf0, 0x11, 0x00


	//----- nvinfo : EIATTR_KPARAM_INFO
	.align		4
.L_485:
        /*012c*/ 	.byte	0x04, 0x17
        /*012e*/ 	.short	(.L_487 - .L_486)
.L_486:
        /*0130*/ 	.word	0x00000000
        /*0134*/ 	.short	0x0004
        /*0136*/ 	.short	0x0018
        /*0138*/ 	.byte	0x00, 0xf0, 0x11, 0x00


	//----- nvinfo : EIATTR_KPARAM_INFO
	.align		4
.L_487:
        /*013c*/ 	.byte	0x04, 0x17
        /*013e*/ 	.short	(.L_489 - .L_488)
.L_488:
        /*0140*/ 	.word	0x00000000
        /*0144*/ 	.short	0x0003
        /*0146*/ 	.short	0x0014
        /*0148*/ 	.byte	0x00, 0xf0, 0x11, 0x00


	//----- nvinfo : EIATTR_KPARAM_INFO
	.align		4
.L_489:
        /*014c*/ 	.byte	0x04, 0x17
        /*014e*/ 	.short	(.L_491 - .L_490)
.L_490:
        /*0150*/ 	.word	0x00000000
        /*0154*/ 	.short	0x0002
        /*0156*/ 	.short	0x0010
        /*0158*/ 	.byte	0x00, 0xf0, 0x11, 0x00


	//----- nvinfo : EIATTR_KPARAM_INFO
	.align		4
.L_491:
        /*015c*/ 	.byte	0x04, 0x17
        /*015e*/ 	.short	(.L_493 - .L_492)
.L_492:
        /*0160*/ 	.word	0x00000000
        /*0164*/ 	.short	0x0001
        /*0166*/ 	.short	0x0008
        /*0168*/ 	.byte	0x00, 0xf0, 0x21, 0x00


	//----- nvinfo : EIATTR_KPARAM_INFO
	.align		4
.L_493:
        /*016c*/ 	.byte	0x04, 0x17
        /*016e*/ 	.short	(.L_495 - .L_494)
.L_494:
        /*0170*/ 	.word	0x00000000
        /*0174*/ 	.short	0x0000
        /*0176*/ 	.short	0x0000
        /*0178*/ 	.byte	0x00, 0xf0, 0x21, 0x00


	//----- nvinfo : EIATTR_MAXREG_COUNT
	.align		4
.L_495:
        /*017c*/ 	.byte	0x03, 0x1b
        /*017e*/ 	.short	0x00ff


	//----- nvinfo : EIATTR_MERCURY_ISA_VERSION
	.align		4
        /*0180*/ 	.byte	0x03, 0x5f
        /*0182*/ 	.short	0x0000


	//----- nvinfo : EIATTR_EXIT_INSTR_OFFSETS
	.align		4
        /*0184*/ 	.byte	0x04, 0x1c
        /*0186*/ 	.short	(.L_497 - .L_496)


	//   ....[0]....
.L_496:
        /*0188*/ 	.word	0x00000070


	//   ....[1]....
        /*018c*/ 	.word	0x00003d10


	//----- nvinfo : EIATTR_CRS_STACK_SIZE
	.align		4
.L_497:
        /*0190*/ 	.byte	0x04, 0x1e
        /*0192*/ 	.short	(.L_499 - .L_498)
.L_498:
        /*0194*/ 	.word	0x00000000
.L_499:


//--------------------- .nv.callgraph             --------------------------
	.section	.nv.callgraph,"",@"SHT_CUDA_CALLGRAPH"
	.align	4
	.sectionentsize	8
	.align		4
        /*0000*/ 	.word	0x00000000
	.align		4
        /*0004*/ 	.word	0xffffffff
	.align		4
        /*0008*/ 	.word	0x00000000
	.align		4
        /*000c*/ 	.word	0xfffffffe
	.align		4
        /*0010*/ 	.word	0x00000000
	.align		4
        /*0014*/ 	.word	0xfffffffd
	.align		4
        /*0018*/ 	.word	0x00000000
	.align		4
        /*001c*/ 	.word	0xfffffffc


//--------------------- .nv.rel.action            --------------------------
	.section	.nv.rel.action,"",@"SHT_CUDA_RELOCINFO"
	.align	8
	.sectionentsize	8
        /*0000*/ 	.byte	0x73, 0x00, 0x00, 0x00, 0x00, 0x00, 0x00, 0x00, 0x00, 0x00, 0x00, 0x11, 0x25, 0x00, 0x05, 0x36


//--------------------- .nv.constant4             --------------------------
	.section	.nv.constant4,"a",@progbits
	.align	8
	.align		8
.nv.constant4:
        /*0000*/ 	.dword	_ZN61_INTERNAL_d581dfda_30_NaiveConvolutionTranspose3d_cu_282ee23b4cuda3std3__45__cpo5beginE
	.align		8
        /*0008*/ 	.dword	_ZN61_INTERNAL_d581dfda_30_NaiveConvolutionTranspose3d_cu_282ee23b4cuda3std3__45__cpo3endE
	.align		8
        /*0010*/ 	.dword	_ZN61_INTERNAL_d581dfda_30_NaiveConvolutionTranspose3d_cu_282ee23b4cuda3std3__45__cpo6cbeginE
	.align		8
        /*0018*/ 	.dword	_ZN61_INTERNAL_d581dfda_30_NaiveConvolutionTranspose3d_cu_282ee23b4cuda3std3__45__cpo4cendE
	.align		8
        /*0020*/ 	.dword	_ZN61_INTERNAL_d581dfda_30_NaiveConvolutionTranspose3d_cu_282ee23b4cuda3std3__45__cpo6rbeginE
	.align		8
        /*0028*/ 	.dword	_ZN61_INTERNAL_d581dfda_30_NaiveConvolutionTranspose3d_cu_282ee23b4cuda3std3__45__cpo4rendE
	.align		8
        /*0030*/ 	.dword	_ZN61_INTERNAL_d581dfda_30_NaiveConvolutionTranspose3d_cu_282ee23b4cuda3std3__45__cpo7crbeginE
	.align		8
        /*0038*/ 	.dword	_ZN61_INTERNAL_d581dfda_30_NaiveConvolutionTranspose3d_cu_282ee23b4cuda3std3__45__cpo5crendE
	.align		8
        /*0040*/ 	.dword	_ZN61_INTERNAL_d581dfda_30_NaiveConvolutionTranspose3d_cu_282ee23b4cuda3std3__463_GLOBAL__N__d581dfda_30_NaiveConvolutionTranspose3d_cu_282ee23b6ignoreE
	.align		8
        /*0048*/ 	.dword	_ZN61_INTERNAL_d581dfda_30_NaiveConvolutionTranspose3d_cu_282ee23b4cuda3std3__419piecewise_constructE
	.align		8
        /*0050*/ 	.dword	_ZN61_INTERNAL_d581dfda_30_NaiveConvolutionTranspose3d_cu_282ee23b4cuda3std3__48in_placeE
	.align		8
        /*0058*/ 	.dword	_ZN61_INTERNAL_d581dfda_30_NaiveConvolutionTranspose3d_cu_282ee23b4cuda3std3__420unreachable_sentinelE
	.align		8
        /*0060*/ 	.dword	_ZN61_INTERNAL_d581dfda_30_NaiveConvolutionTranspose3d_cu_282ee23b4cuda3std6ranges3__45__cpo4swapE
	.align		8
        /*0068*/ 	.dword	_ZN61_INTERNAL_d581dfda_30_NaiveConvolutionTranspose3d_cu_282ee23b4cuda3std6ranges3__45__cpo9iter_moveE
	.align		8
        /*0070*/ 	.dword	_ZN61_INTERNAL_d581dfda_30_NaiveConvolutionTranspose3d_cu_282ee23b4cuda3std6ranges3__45__cpo5beginE
	.align		8
        /*0078*/ 	.dword	_ZN61_INTERNAL_d581dfda_30_NaiveConvolutionTranspose3d_cu_282ee23b4cuda3std6ranges3__45__cpo3endE
	.align		8
        /*0080*/ 	.dword	_ZN61_INTERNAL_d581dfda_30_NaiveConvolutionTranspose3d_cu_282ee23b4cuda3std6ranges3__45__cpo6cbeginE
	.align		8
        /*0088*/ 	.dword	_ZN61_INTERNAL_d581dfda_30_NaiveConvolutionTranspose3d_cu_282ee23b4cuda3std6ranges3__45__cpo4cendE
	.align		8
        /*0090*/ 	.dword	_ZN61_INTERNAL_d581dfda_30_NaiveConvolutionTranspose3d_cu_282ee23b4cuda3std6ranges3__45__cpo7advanceE
	.align		8
        /*0098*/ 	.dword	_ZN61_INTERNAL_d581dfda_30_NaiveConvolutionTranspose3d_cu_282ee23b4cuda3std6ranges3__45__cpo9iter_swapE
	.align		8
        /*00a0*/ 	.dword	_ZN61_INTERNAL_d581dfda_30_NaiveConvolutionTranspose3d_cu_282ee23b4cuda3std6ranges3__45__cpo4nextE
	.align		8
        /*00a8*/ 	.dword	_ZN61_INTERNAL_d581dfda_30_NaiveConvolutionTranspose3d_cu_282ee23b4cuda3std6ranges3__45__cpo4prevE
	.align		8
        /*00b0*/ 	.dword	_ZN61_INTERNAL_d581dfda_30_NaiveConvolutionTranspose3d_cu_282ee23b4cuda3std6ranges3__45__cpo4dataE
	.align		8
        /*00b8*/ 	.dword	_ZN61_INTERNAL_d581dfda_30_NaiveConvolutionTranspose3d_cu_282ee23b4cuda3std6ranges3__45__cpo5cdataE
	.align		8
        /*00c0*/ 	.dword	_ZN61_INTERNAL_d581dfda_30_NaiveConvolutionTranspose3d_cu_282ee23b4cuda3std6ranges3__45__cpo4sizeE
	.align		8
        /*00c8*/ 	.dword	_ZN61_INTERNAL_d581dfda_30_NaiveConvolutionTranspose3d_cu_282ee23b4cuda3std6ranges3__45__cpo5ssizeE
	.align		8
        /*00d0*/ 	.dword	_ZN61_INTERNAL_d581dfda_30_NaiveConvolutionTranspose3d_cu_282ee23b4cuda3std6ranges3__45__cpo8distanceE
	.align		8
        /*00d8*/ 	.dword	_ZN61_INTERNAL_d581dfda_30_NaiveConvolutionTranspose3d_cu_282ee23b6thrust23THRUST_300001_SM_800_NS6system6detail10sequential3seqE


//--------------------- .nv.constant0._ZN2at6native14vol2col_kernelIN3c108BFloat16EEEvlPKT_iiiiiiiiiiiiiiiiiiPS4_ --------------------------
	.section	.nv.constant0._ZN2at6native14vol2col_kernelIN3c108BFloat16EEEvlPKT_iiiiiiiiiiiiiiiiiiPS4_,"a",@progbits
	.sectionflags	@""
	.align	4
.nv.constant0._ZN2at6native14vol2col_kernelIN3c108BFloat16EEEvlPKT_iiiiiiiiiiiiiiiiiiPS4_:
	.zero		448


//--------------------- .nv.constant0._ZN2at6native14vol2col_kernelIN3c104HalfEEEvlPKT_iiiiiiiiiiiiiiiiiiPS4_ --------------------------
	.section	.nv.constant0._ZN2at6native14vol2col_kernelIN3c104HalfEEEvlPKT_iiiiiiiiiiiiiiiiiiPS4_,"a",@progbits
	.sectionflags	@""
	.align	4
.nv.constant0._ZN2at6native14vol2col_kernelIN3c104HalfEEEvlPKT_iiiiiiiiiiiiiiiiiiPS4_:
	.zero		448


//--------------------- .nv.constant0._ZN2at6native14vol2col_kernelIfEEvlPKT_iiiiiiiiiiiiiiiiiiPS2_ --------------------------
	.section	.nv.constant0._ZN2at6native14vol2col_kernelIfEEvlPKT_iiiiiiiiiiiiiiiiiiPS2_,"a",@progbits
	.sectionflags	@""
	.align	4
.nv.constant0._ZN2at6native14vol2col_kernelIfEEvlPKT_iiiiiiiiiiiiiiiiiiPS2_:
	.zero		448


//--------------------- .nv.constant0._ZN2at6native14vol2col_kernelIdEEvlPKT_iiiiiiiiiiiiiiiiiiPS2_ --------------------------
	.section	.nv.constant0._ZN2at6native14vol2col_kernelIdEEvlPKT_iiiiiiiiiiiiiiiiiiPS2_,"a",@progbits
	.sectionflags	@""
	.align	4
.nv.constant0._ZN2at6native14vol2col_kernelIdEEvlPKT_iiiiiiiiiiiiiiiiiiPS2_:
	.zero		448


//--------------------- .nv.constant0._ZN2at6native13vol2im_kernelIN3c108BFloat16EfEEvlPKT_jjjjjjjjjjjjjjjjjjjPS4_ --------------------------
	.section	.nv.constant0._ZN2at6native13vol2im_kernelIN3c108BFloat16EfEEvlPKT_jjjjjjjjjjjjjjjjjjjPS4_,"a",@progbits
	.sectionflags	@""
	.align	4
.nv.constant0._ZN2at6native13vol2im_kernelIN3c108BFloat16EfEEvlPKT_jjjjjjjjjjjjjjjjjjjPS4_:
	.zero		456


//--------------------- .nv.constant0._ZN2at6native13vol2im_kernelIN3c104HalfEfEEvlPKT_jjjjjjjjjjjjjjjjjjjPS4_ --------------------------
	.section	.nv.constant0._ZN2at6native13vol2im_kernelIN3c104HalfEfEEvlPKT_jjjjjjjjjjjjjjjjjjjPS4_,"a",@progbits
	.sectionflags	@""
	.align	4
.nv.constant0._ZN2at6native13vol2im_kernelIN3c104HalfEfEEvlPKT_jjjjjjjjjjjjjjjjjjjPS4_:
	.zero		456


//--------------------- .nv.constant0._ZN2at6native13vol2im_kernelIffEEvlPKT_jjjjjjjjjjjjjjjjjjjPS2_ --------------------------
	.section	.nv.constant0._ZN2at6native13vol2im_kernelIffEEvlPKT_jjjjjjjjjjjjjjjjjjjPS2_,"a",@progbits
	.sectionflags	@""
	.align	4
.nv.constant0._ZN2at6native13vol2im_kernelIffEEvlPKT_jjjjjjjjjjjjjjjjjjjPS2_:
	.zero		456


//--------------------- .nv.constant0._ZN2at6native13vol2im_kernelIddEEvlPKT_jjjjjjjjjjjjjjjjjjjPS2_ --------------------------
	.section	.nv.constant0._ZN2at6native13vol2im_kernelIddEEvlPKT_jjjjjjjjjjjjjjjjjjjPS2_,"a",@progbits
	.sectionflags	@""
	.align	4
.nv.constant0._ZN2at6native13vol2im_kernelIddEEvlPKT_jjjjjjjjjjjjjjjjjjjPS2_:
	.zero		456


//--------------------- .text._ZN2at6native14vol2col_kernelIN3c108BFloat16EEEvlPKT_iiiiiiiiiiiiiiiiiiPS4_ --------------------------
	.section	.text._ZN2at6native14vol2col_kernelIN3c108BFloat16EEEvlPKT_iiiiiiiiiiiiiiiiiiPS4_,"ax",@progbits
	.sectioninfo	@"SHI_REGISTERS=56"
	.align	128
        .global         _ZN2at6native14vol2col_kernelIN3c108BFloat16EEEvlPKT_iiiiiiiiiiiiiiiiiiPS4_
        .type           _ZN2at6native14vol2col_kernelIN3c108BFloat16EEEvlPKT_iiiiiiiiiiiiiiiiiiPS4_,@function
        .size           _ZN2at6native14vol2col_kernelIN3c108BFloat16EEEvlPKT_iiiiiiiiiiiiiiiiiiPS4_,(.L_x_228 - _ZN2at6native14vol2col_kernelIN3c108BFloat16EEEvlPKT_iiiiiiiiiiiiiiiiiiPS4_)
        .other          _ZN2at6native14vol2col_kernelIN3c108BFloat16EEEvlPKT_iiiiiiiiiiiiiiiiiiPS4_,@"STO_CUDA_ENTRY STV_DEFAULT"
_ZN2at6native14vol2col_kernelIN3c108BFloat16EEEvlPKT_iiiiiiiiiiiiiiiiiiPS4_:
.text._ZN2at6native14vol2col_kernelIN3c108BFloat16EEEvlPKT_iiiiiiiiiiiiiiiiiiPS4_:
[----:B------:R-:W-:Y:S02]  /*0000*/  IMAD.MOV.U32 R1, RZ, RZ, c[0x0][0x28] ;  /* 0x00000a00ff017624 */ /* 0x000fe400078e00ff */
[----:B------:R-:W0:Y:S01]  /*0010*/  S2R R2, SR_TID.X ;  /* 0x0000000000027919 */ /* 0x000e220000002100 */
[----:B------:R-:W-:-:S03]  /*0020*/  IMAD.MOV.U32 R3, RZ, RZ, RZ ;  /* 0x000000ffff037224 */ /* 0x000fc600078e00ff */
[----:B------:R-:W0:Y:S02]  /*0030*/  S2R R19, SR_CTAID.X ;  /* 0x0000000000137919 */ /* 0x000e240000002500 */
[----:B0-----:R-:W-:-:S05]  /*0040*/  IMAD.WIDE.U32 R18, R19, c[0x0][0x0], R2 ;  /* 0x0000000013127a25 */ /* 0x001fca00078e0002 */
[----:B------:R-:W-:-:S04]  /*0050*/  ISETP.GE.U32.AND P0, PT, R18, c[0x0][0x160], PT ;  /* 0x0000580012007a0c */ /* 0x000fc80003f06070 */
[----:B------:R-:W-:-:S13]  /*0060*/  ISETP.GE.AND.EX P0, PT, R19, c[0x0][0x164], PT, P0 ;  /* 0x0000590013007a0c */ /* 0x000fda0003f06300 */
[----:B------:R-:W-:Y:S05]  /*0070*/  @P0 EXIT ;  /* 0x000000000000094d */ /* 0x000fea0003800000 */
[----:B------:R-:W-:Y:S01]  /*0080*/  IMAD.MOV.U32 R17, RZ, RZ, c[0x0][0x184] ;  /* 0x00006100ff117624 */ /* 0x000fe200078e00ff */
[----:B------:R-:W-:Y:S01]  /*0090*/  MOV R2, c[0x0][0x168] ;  /* 0x00005a0000027a02 */ /* 0x000fe20000000f00 */
[----:B------:R-:W-:Y:S01]  /*00a0*/  IMAD.MOV.U32 R16, RZ, RZ, c[0x0][0x1b0] ;  /* 0x00006c00ff107624 */ /* 0x000fe200078e00ff */
[----:B------:R-:W-:Y:S01]  /*00b0*/  ULDC UR6, c[0x0][0x178] ;  /* 0x00005e0000067ab9 */ /* 0x000fe20000000800 */
[----:B------:R-:W-:Y:S01]  /*00c0*/  IMAD.MOV.U32 R3, RZ, RZ, c[0x0][0x16c] ;  /* 0x00005b00ff037624 */ /* 0x000fe200078e00ff */
[----:B------:R-:W-:Y:S01]  /*00d0*/  LOP3.LUT R17, R17, 0x3, RZ, 0xc0, !PT ;  /* 0x0000000311117812 */ /* 0x000fe200078ec0ff */
[----:B------:R-:W-:Y:S01]  /*00e0*/  IMAD R16, R16, c[0x0][0x1ac], RZ ;  /* 0x00006b0010107a24 */ /* 0x000fe200078e02ff */
[----:B------:R-:W-:Y:S01]  /*00f0*/  ULDC.64 UR4, c[0x0][0x170] ;  /* 0x00005c0000047ab9 */ /* 0x000fe20000000a00 */
[----:B------:R-:W-:Y:S01]  /*0100*/  IMAD.MOV.U32 R20, RZ, RZ, c[0x0][0x1b8] ;  /* 0x00006e00ff147624 */ /* 0x000fe200078e00ff */
[----:B------:R-:W-:Y:S01]  /*0110*/  IADD3 R0, R17, -c[0x0][0x184], RZ ;  /* 0x8000610011007a10 */ /* 0x000fe20007ffe0ff */
[----:B------:R-:W-:Y:S01]  /*0120*/  IMAD.MOV.U32 R21, RZ, RZ, c[0x0][0x1bc] ;  /* 0x00006f00ff157624 */ /* 0x000fe200078e00ff */
[----:B------:R-:W-:Y:S01]  /*0130*/  USHF.R.S32.HI UR4, URZ, 0x1f, UR4 ;  /* 0x0000001f3f047899 */ /* 0x000fe20008011404 */
[----:B------:R-:W-:Y:S01]  /*0140*/  IMAD R16, R16, c[0x0][0x1b4], RZ ;  /* 0x00006d0010107a24 */ /* 0x000fe200078e02ff */
[----:B------:R-:W-:-:S02]  /*0150*/  USHF.R.S32.HI UR5, URZ, 0x1f, UR5 ;  /* 0x0000001f3f057899 */ /* 0x000fc40008011405 */
[----:B------:R-:W-:Y:S02]  /*0160*/  USHF.R.S32.HI UR6, URZ, 0x1f, UR6 ;  /* 0x0000001f3f067899 */ /* 0x000fe40008011406 */
[----:B------:R-:W-:Y:S02]  /*0170*/  ULDC.64 UR16, c[0x0][0x118] ;  /* 0x0000460000107ab9 */ /* 0x000fe40000000a00 */
.L_x_23:
[----:B------:R-:W-:Y:S01]  /*0180*/  IMAD.MOV.U32 R22, RZ, RZ, c[0x0][0x1b4] ;  /* 0x00006d00ff167624 */ /* 0x000fe200078e00ff */
[----:B------:R-:W-:Y:S04]  /*0190*/  BSSY B0, `(.L_x_0) ;  /* 0x000002a000007945 */ /* 0x000fe80003800000 */
[----:B------:R-:W-:-:S04]  /*01a0*/  SHF.R.S32.HI R22, RZ, 0x1f, R22 ;  /* 0x0000001fff167819 */ /* 0x000fc80000011416 */
[----:B------:R-:W-:-:S04]  /*01b0*/  LOP3.LUT R4, R19, R22, RZ, 0xfc, !PT ;  /* 0x0000001613047212 */ /* 0x000fc800078efcff */
[----:B------:R-:W-:-:S13]  /*01c0*/  ISETP.NE.U32.AND P0, PT, R4, RZ, PT ;  /* 0x000000ff0400720c */ /* 0x000fda0003f05070 */
[----:B0-----:R-:W-:Y:S05]  /*01d0*/  @!P0 BRA `(.L_x_1) ;  /* 0x000000f000008947 */ /* 0x001fea0003800000 */
[----:B------:R-:W-:Y:S01]  /*01e0*/  MOV R28, R18 ;  /* 0x00000012001c7202 */ /* 0x000fe20000000f00 */
[----:B------:R-:W-:Y:S01]  /*01f0*/  IMAD.MOV.U32 R11, RZ, RZ, R19 ;  /* 0x000000ffff0b7224 */ /* 0x000fe200078e0013 */
[----:B------:R-:W-:Y:S01]  /*0200*/  MOV R8, 0x240 ;  /* 0x0000024000087802 */ /* 0x000fe20000000f00 */
[----:B------:R-:W-:Y:S02]  /*0210*/  IMAD.MOV.U32 R10, RZ, RZ, c[0x0][0x1b4] ;  /* 0x00006d00ff0a7624 */ /* 0x000fe400078e00ff */
[----:B------:R-:W-:Y:S02]  /*0220*/  IMAD.MOV.U32 R9, RZ, RZ, R22 ;  /* 0x000000ffff097224 */ /* 0x000fe400078e0016 */
[----:B------:R-:W-:Y:S05]  /*0230*/  CALL.REL.NOINC `($__internal_0_$__cuda_sm20_div_s64) ;  /* 0x0000187000007944 */ /* 0x000fea0003c00000 */
[----:B------:R-:W-:Y:S01]  /*0240*/  IADD3 R7, P0, RZ, -R24, RZ ;  /* 0x80000018ff077210 */ /* 0x000fe20007f1e0ff */
[----:B------:R-:W-:Y:S02]  /*0250*/  IMAD.MOV.U32 R14, RZ, RZ, R24 ;  /* 0x000000ffff0e7224 */ /* 0x000fe400078e0018 */
[--C-:B------:R-:W-:Y:S02]  /*0260*/  IMAD.MOV.U32 R15, RZ, RZ, R25.reuse ;  /* 0x000000ffff0f7224 */ /* 0x100fe400078e0019 */
[----:B------:R-:W-:-:S02]  /*0270*/  IMAD.X R5, RZ, RZ, ~R25, P0 ;  /* 0x000000ffff057224 */ /* 0x000fc400000e0e19 */
[----:B------:R-:W-:-:S04]  /*0280*/  IMAD.WIDE.U32 R12, R7, c[0x0][0x1b4], R18 ;  /* 0x00006d00070c7a25 */ /* 0x000fc800078e0012 */
[----:B------:R-:W-:-:S04]  /*0290*/  IMAD R5, R5, c[0x0][0x1b4], RZ ;  /* 0x00006d0005057a24 */ /* 0x000fc800078e02ff */
[----:B------:R-:W-:-:S05]  /*02a0*/  IMAD R5, R22, R7, R5 ;  /* 0x0000000716057224 */ /* 0x000fca00078e0205 */
[----:B------:R-:W-:Y:S01]  /*02b0*/  IADD3 R23, R13, R5, RZ ;  /* 0x000000050d177210 */ /* 0x000fe20007ffe0ff */
[----:B------:R-:W-:Y:S05]  /*02c0*/  BRA `(.L_x_2) ;  /* 0x0000016000007947 */ /* 0x000fea0003800000 */
.L_x_1:
[----:B------:R-:W0:Y:S01]  /*02d0*/  I2F.U32.RP R6, c[0x0][0x1b4] ;  /* 0x00006d0000067b06 */ /* 0x000e220000209000 */
[----:B------:R-:W-:Y:S01]  /*02e0*/  ISETP.NE.U32.AND P2, PT, RZ, c[0x0][0x1b4], PT ;  /* 0x00006d00ff007a0c */ /* 0x000fe20003f45070 */
[----:B------:R-:W-:Y:S02]  /*02f0*/  IMAD.MOV.U32 R23, RZ, RZ, RZ ;  /* 0x000000ffff177224 */ /* 0x000fe400078e00ff */
[----:B------:R-:W-:-:S04]  /*0300*/  IMAD.MOV.U32 R15, RZ, RZ, RZ ;  /* 0x000000ffff0f7224 */ /* 0x000fc800078e00ff */
[----:B0-----:R-:W0:Y:S02]  /*0310*/  MUFU.RCP R6, R6 ;  /* 0x0000000600067308 */ /* 0x001e240000001000 */
[----:B0-----:R-:W-:-:S06]  /*0320*/  IADD3 R4, R6, 0xffffffe, RZ ;  /* 0x0ffffffe06047810 */ /* 0x001fcc0007ffe0ff */
[----:B------:R0:W1:Y:S02]  /*0330*/  F2I.FTZ.U32.TRUNC.NTZ R5, R4 ;  /* 0x0000000400057305 */ /* 0x000064000021f000 */
[----:B0-----:R-:W-:Y:S02]  /*0340*/  IMAD.MOV.U32 R4, RZ, RZ, RZ ;  /* 0x000000ffff047224 */ /* 0x001fe400078e00ff */
[----:B-1----:R-:W-:-:S04]  /*0350*/  IMAD.MOV R7, RZ, RZ, -R5 ;  /* 0x000000ffff077224 */ /* 0x002fc800078e0a05 */
[----:B------:R-:W-:-:S04]  /*0360*/  IMAD R7, R7, c[0x0][0x1b4], RZ ;  /* 0x00006d0007077a24 */ /* 0x000fc800078e02ff */
[----:B------:R-:W-:-:S06]  /*0370*/  IMAD.HI.U32 R5, R5, R7, R4 ;  /* 0x0000000705057227 */ /* 0x000fcc00078e0004 */
[----:B------:R-:W-:-:S05]  /*0380*/  IMAD.HI.U32 R14, R5, R18, RZ ;  /* 0x00000012050e7227 */ /* 0x000fca00078e00ff */
[----:B------:R-:W-:-:S05]  /*0390*/  IADD3 R5, -R14, RZ, RZ ;  /* 0x000000ff0e057210 */ /* 0x000fca0007ffe1ff */
[----:B------:R-:W-:-:S05]  /*03a0*/  IMAD R5, R5, c[0x0][0x1b4], R18 ;  /* 0x00006d0005057a24 */ /* 0x000fca00078e0212 */
[----:B------:R-:W-:-:S13]  /*03b0*/  ISETP.GE.U32.AND P0, PT, R5, c[0x0][0x1b4], PT ;  /* 0x00006d0005007a0c */ /* 0x000fda0003f06070 */
[----:B------:R-:W-:Y:S02]  /*03c0*/  @P0 IADD3 R5, R5, -c[0x0][0x1b4], RZ ;  /* 0x80006d0005050a10 */ /* 0x000fe40007ffe0ff */
[----:B------:R-:W-:Y:S02]  /*03d0*/  @P0 IADD3 R14, R14, 0x1, RZ ;  /* 0x000000010e0e0810 */ /* 0x000fe40007ffe0ff */
[----:B------:R-:W-:-:S13]  /*03e0*/  ISETP.GE.U32.AND P1, PT, R5, c[0x0][0x1b4], PT ;  /* 0x00006d0005007a0c */ /* 0x000fda0003f26070 */
[----:B------:R-:W-:Y:S02]  /*03f0*/  @P1 IADD3 R14, R14, 0x1, RZ ;  /* 0x000000010e0e1810 */ /* 0x000fe40007ffe0ff */
[----:B------:R-:W-:-:S05]  /*0400*/  @!P2 LOP3.LUT R14, RZ, c[0x0][0x1b4], RZ, 0x33, !PT ;  /* 0x00006d00ff0eaa12 */ /* 0x000fca00078e33ff */
[----:B------:R-:W-:-:S04]  /*0410*/  IMAD.MOV R5, RZ, RZ, -R14 ;  /* 0x000000ffff057224 */ /* 0x000fc800078e0a0e */
[----:B------:R-:W-:Y:S02]  /*0420*/  IMAD R12, R5, c[0x0][0x1b4], R18 ;  /* 0x00006d00050c7a24 */ /* 0x000fe400078e0212 */
.L_x_2:
[----:B------:R-:W-:Y:S05]  /*0430*/  BSYNC B0 ;  /* 0x0000000000007941 */ /* 0x000fea0003800000 */
.L_x_0:
[----:B------:R-:W-:Y:S01]  /*0440*/  IMAD.MOV.U32 R13, RZ, RZ, c[0x0][0x1b0] ;  /* 0x00006c00ff0d7624 */ /* 0x000fe200078e00ff */
[----:B------:R-:W-:Y:S04]  /*0450*/  BSSY B0, `(.L_x_3) ;  /* 0x000002b000007945 */ /* 0x000fe80003800000 */
[----:B------:R-:W-:-:S04]  /*0460*/  SHF.R.S32.HI R13, RZ, 0x1f, R13 ;  /* 0x0000001fff0d7819 */ /* 0x000fc8000001140d */
[----:B------:R-:W-:-:S04]  /*0470*/  LOP3.LUT R4, R15, R13, RZ, 0xfc, !PT ;  /* 0x0000000d0f047212 */ /* 0x000fc800078efcff */
[----:B------:R-:W-:-:S13]  /*0480*/  ISETP.NE.U32.AND P0, PT, R4, RZ, PT ;  /* 0x000000ff0400720c */ /* 0x000fda0003f05070 */
[----:B------:R-:W-:Y:S05]  /*0490*/  @!P0 BRA `(.L_x_4) ;  /* 0x000000f000008947 */ /* 0x000fea0003800000 */
        /* <DEDUP_REMOVED lines=15> */
.L_x_4:
[----:B------:R-:W0:Y:S01]  /*0590*/  I2F.U32.RP R6, c[0x0][0x1b0] ;  /* 0x00006c0000067b06 */ /* 0x000e220000209000 */
[----:B------:R-:W-:Y:S01]  /*05a0*/  ISETP.NE.U32.AND P2, PT, RZ, c[0x0][0x1b0], PT ;  /* 0x00006c00ff007a0c */ /* 0x000fe20003f45070 */
[----:B------:R-:W-:-:S06]  /*05b0*/  IMAD.MOV.U32 R15, RZ, RZ, RZ ;  /* 0x000000ffff0f7224 */ /* 0x000fcc00078e00ff */
        /* <DEDUP_REMOVED lines=16> */
[--C-:B------:R-:W-:Y:S02]  /*06c0*/  IMAD.MOV R7, RZ, RZ, -R5.reuse ;  /* 0x000000ffff077224 */ /* 0x100fe400078e0a05 */
[----:B------:R-:W-:Y:S02]  /*06d0*/  IMAD.MOV.U32 R6, RZ, RZ, R5 ;  /* 0x000000ffff067224 */ /* 0x000fe400078e0005 */
[----:B------:R-:W-:Y:S02]  /*06e0*/  IMAD R14, R7, c[0x0][0x1b0], R14 ;  /* 0x00006c00070e7a24 */ /* 0x000fe400078e020e */
[----:B------:R-:W-:Y:S02]  /*06f0*/  IMAD.MOV.U32 R7, RZ, RZ, RZ ;  /* 0x000000ffff077224 */ /* 0x000fe400078e00ff */
.L_x_5:
[----:B------:R-:W-:Y:S05]  /*0700*/  BSYNC B0 ;  /* 0x0000000000007941 */ /* 0x000fea0003800000 */
.L_x_3:
[----:B------:R-:W-:Y:S01]  /*0710*/  MOV R9, c[0x0][0x1ac] ;  /* 0x00006b0000097a02 */ /* 0x000fe20000000f00 */
[----:B------:R-:W-:Y:S03]  /*0720*/  BSSY B0, `(.L_x_6) ;  /* 0x000002a000007945 */ /* 0x000fe60003800000 */
[----:B------:R-:W-:-:S04]  /*0730*/  SHF.R.S32.HI R9, RZ, 0x1f, R9 ;  /* 0x0000001fff097819 */ /* 0x000fc80000011409 */
[----:B------:R-:W-:-:S04]  /*0740*/  LOP3.LUT R4, R7, R9, RZ, 0xfc, !PT ;  /* 0x0000000907047212 */ /* 0x000fc800078efcff */
[----:B------:R-:W-:-:S13]  /*0750*/  ISETP.NE.U32.AND P0, PT, R4, RZ, PT ;  /* 0x000000ff0400720c */ /* 0x000fda0003f05070 */
[----:B------:R-:W-:Y:S05]  /*0760*/  @!P0 BRA `(.L_x_7) ;  /* 0x000000f000008947 */ /* 0x000fea0003800000 */
[----:B------:R-:W-:Y:S01]  /*0770*/  IMAD.MOV.U32 R28, RZ, RZ, R6 ;  /* 0x000000ffff1c7224 */ /* 0x000fe200078e0006 */
[----:B------:R-:W-:Y:S01]  /*0780*/  MOV R8, 0x7c0 ;  /* 0x000007c000087802 */ /* 0x000fe20000000f00 */
[----:B------:R-:W-:Y:S02]  /*0790*/  IMAD.MOV.U32 R11, RZ, RZ, R7 ;  /* 0x000000ffff0b7224 */ /* 0x000fe400078e0007 */
[----:B------:R-:W-:Y:S02]  /*07a0*/  IMAD.MOV.U32 R10, RZ, RZ, c[0x0][0x1ac] ;  /* 0x00006b00ff0a7624 */ /* 0x000fe400078e00ff */
[----:B------:R-:W-:Y:S05]  /*07b0*/  CALL.REL.NOINC `($__internal_0_$__cuda_sm20_div_s64) ;  /* 0x000012f000007944 */ /* 0x000fea0003c00000 */
[----:B------:R-:W-:Y:S01]  /*07c0*/  IADD3 R29, P0, RZ, -R24, RZ ;  /* 0x80000018ff1d7210 */ /* 0x000fe20007f1e0ff */
[----:B------:R-:W-:Y:S01]  /*07d0*/  IMAD.MOV.U32 R5, RZ, RZ, R7 ;  /* 0x000000ffff057224 */ /* 0x000fe200078e0007 */
[----:B------:R-:W-:-:S03]  /*07e0*/  MOV R4, R6 ;  /* 0x0000000600047202 */ /* 0x000fc60000000f00 */
[----:B------:R-:W-:Y:S02]  /*07f0*/  IMAD.X R8, RZ, RZ, ~R25, P0 ;  /* 0x000000ffff087224 */ /* 0x000fe400000e0e19 */
[----:B------:R-:W-:-:S04]  /*0800*/  IMAD.WIDE.U32 R4, R29, c[0x0][0x1ac], R4 ;  /* 0x00006b001d047a25 */ /* 0x000fc800078e0004 */
[----:B------:R-:W-:Y:S02]  /*0810*/  IMAD R8, R8, c[0x0][0x1ac], RZ ;  /* 0x00006b0008087a24 */ /* 0x000fe400078e02ff */
[----:B------:R-:W-:Y:S02]  /*0820*/  IMAD.MOV.U32 R28, RZ, RZ, R4 ;  /* 0x000000ffff1c7224 */ /* 0x000fe400078e0004 */
[----:B------:R-:W-:-:S04]  /*0830*/  IMAD R29, R9, R29, R8 ;  /* 0x0000001d091d7224 */ /* 0x000fc800078e0208 */
[----:B------:R-:W-:Y:S01]  /*0840*/  IMAD.IADD R29, R5, 0x1, R29 ;  /* 0x00000001051d7824 */ /* 0x000fe200078e021d */
[----:B------:R-:W-:Y:S05]  /*0850*/  BRA `(.L_x_8) ;  /* 0x0000016000007947 */ /* 0x000fea0003800000 */
.L_x_7:
[----:B------:R-:W0:Y:S01]  /*0860*/  I2F.U32.RP R7, c[0x0][0x1ac] ;  /* 0x00006b0000077b06 */ /* 0x000e220000209000 */
[----:B------:R-:W-:Y:S01]  /*0870*/  ISETP.NE.U32.AND P2, PT, RZ, c[0x0][0x1ac], PT ;  /* 0x00006b00ff007a0c */ /* 0x000fe20003f45070 */
[----:B------:R-:W-:Y:S02]  /*0880*/  IMAD.MOV.U32 R29, RZ, RZ, RZ ;  /* 0x000000ffff1d7224 */ /* 0x000fe400078e00ff */
[----:B------:R-:W-:-:S04]  /*0890*/  IMAD.MOV.U32 R25, RZ, RZ, RZ ;  /* 0x000000ffff197224 */ /* 0x000fc800078e00ff */
[----:B0-----:R-:W0:Y:S02]  /*08a0*/  MUFU.RCP R7, R7 ;  /* 0x0000000700077308 */ /* 0x001e240000001000 */
[----:B0-----:R-:W-:-:S06]  /*08b0*/  IADD3 R4, R7, 0xffffffe, RZ ;  /* 0x0ffffffe07047810 */ /* 0x001fcc0007ffe0ff */
[----:B------:R0:W1:Y:S02]  /*08c0*/  F2I.FTZ.U32.TRUNC.NTZ R5, R4 ;  /* 0x0000000400057305 */ /* 0x000064000021f000 */
[----:B0-----:R-:W-:Y:S01]  /*08d0*/  HFMA2.MMA R4, -RZ, RZ, 0, 0 ;  /* 0x00000000ff047435 */ /* 0x001fe200000001ff */
[----:B-1----:R-:W-:-:S04]  /*08e0*/  IMAD.MOV R11, RZ, RZ, -R5 ;  /* 0x000000ffff0b7224 */ /* 0x002fc800078e0a05 */
[----:B------:R-:W-:-:S05]  /*08f0*/  IMAD R11, R11, c[0x0][0x1ac], RZ ;  /* 0x00006b000b0b7a24 */ /* 0x000fca00078e02ff */
[----:B------:R-:W-:-:S06]  /*0900*/  IMAD.HI.U32 R5, R5, R11, R4 ;  /* 0x0000000b05057227 */ /* 0x000fcc00078e0004 */
[----:B------:R-:W-:-:S04]  /*0910*/  IMAD.HI.U32 R24, R5, R6, RZ ;  /* 0x0000000605187227 */ /* 0x000fc800078e00ff */
[----:B------:R-:W-:-:S04]  /*0920*/  IMAD.MOV R5, RZ, RZ, -R24 ;  /* 0x000000ffff057224 */ /* 0x000fc800078e0a18 */
        /* <DEDUP_REMOVED lines=9> */
.L_x_8:
[----:B------:R-:W-:Y:S05]  /*09c0*/  BSYNC B0 ;  /* 0x0000000000007941 */ /* 0x000fea0003800000 */
.L_x_6:
[----:B------:R-:W-:Y:S01]  /*09d0*/  MOV R32, c[0x0][0x180] ;  /* 0x0000600000207a02 */ /* 0x000fe20000000f00 */
[----:B------:R-:W-:Y:S01]  /*09e0*/  IMAD.MOV.U32 R11, RZ, RZ, c[0x0][0x184] ;  /* 0x00006100ff0b7624 */ /* 0x000fe200078e00ff */
[----:B------:R-:W-:Y:S01]  /*09f0*/  ULDC.64 UR10, c[0x0][0x188] ;  /* 0x00006200000a7ab9 */ /* 0x000fe20000000a00 */
[----:B------:R-:W-:Y:S01]  /*0a00*/  IMAD R31, R25, c[0x0][0x170], RZ ;  /* 0x00005c00191f7a24 */ /* 0x000fe200078e02ff */
[----:B------:R-:W-:Y:S01]  /*0a10*/  USHF.R.S32.HI UR7, URZ, 0x1f, UR10 ;  /* 0x0000001f3f077899 */ /* 0x000fe2000801140a */
[C---:B------:R-:W-:Y:S01]  /*0a20*/  IMAD.WIDE R6, R32.reuse, c[0x0][0x17c], RZ ;  /* 0x00005f0020067a25 */ /* 0x040fe200078e02ff */
[----:B------:R-:W-:Y:S01]  /*0a30*/  SHF.R.S32.HI R11, RZ, 0x1f, R11 ;  /* 0x0000001fff0b7819 */ /* 0x000fe2000001140b */
[----:B------:R-:W-:Y:S01]  /*0a40*/  UIADD3 UR8, UP0, URZ, -UR10, URZ ;  /* 0x8000000a3f087290 */ /* 0x000fe2000ff1e03f */
[----:B------:R-:W-:Y:S01]  /*0a50*/  ISETP.GE.AND P0, PT, R32, 0x1, PT ;  /* 0x000000012000780c */ /* 0x000fe20003f06270 */
[----:B------:R-:W-:Y:S01]  /*0a60*/  IMAD R7, R7, c[0x0][0x184], RZ ;  /* 0x0000610007077a24 */ /* 0x000fe200078e02ff */
[----:B------:R-:W-:Y:S01]  /*0a70*/  ULDC.64 UR14, c[0x0][0x190] ;  /* 0x00006400000e7ab9 */ /* 0x000fe20000000a00 */
[----:B------:R-:W-:Y:S01]  /*0a80*/  IMAD.WIDE.U32 R4, R6, c[0x0][0x184], RZ ;  /* 0x0000610006047a25 */ /* 0x000fe200078e00ff */
[----:B------:R-:W-:-:S02]  /*0a90*/  UIADD3.X UR10, URZ, ~UR7, URZ, UP0, !UPT ;  /* 0x800000073f0a7290 */ /* 0x000fc400087fe43f */
[----:B------:R-:W-:Y:S01]  /*0aa0*/  USHF.R.S32.HI UR7, URZ, 0x1f, UR15 ;  /* 0x0000001f3f077899 */ /* 0x000fe2000801140f */
[----:B------:R-:W-:Y:S01]  /*0ab0*/  IMAD R7, R6, R11, R7 ;  /* 0x0000000b06077224 */ /* 0x000fe200078e0207 */
[----:B------:R-:W-:Y:S01]  /*0ac0*/  USHF.R.S32.HI UR9, URZ, 0x1f, UR11 ;  /* 0x0000001f3f097899 */ /* 0x000fe2000801140b */
[----:B------:R-:W-:Y:S01]  /*0ad0*/  IMAD.U32 R10, RZ, RZ, UR8 ;  /* 0x00000008ff0a7e24 */ /* 0x000fe2000f8e00ff */
[----:B------:R-:W-:Y:S01]  /*0ae0*/  UIADD3 UR11, UP1, URZ, -UR11, URZ ;  /* 0x8000000b3f0b7290 */ /* 0x000fe2000ff3e03f */
[----:B------:R-:W-:Y:S01]  /*0af0*/  IMAD.IADD R5, R5, 0x1, R7 ;  /* 0x0000000105057824 */ /* 0x000fe200078e0207 */
[----:B------:R-:W-:Y:S01]  /*0b00*/  ULDC.64 UR12, c[0x0][0x198] ;  /* 0x00006600000c7ab9 */ /* 0x000fe20000000a00 */
[----:B------:R-:W-:Y:S01]  /*0b10*/  IMAD.U32 R11, RZ, RZ, UR10 ;  /* 0x0000000aff0b7e24 */ /* 0x000fe2000f8e00ff */
[----:B------:R-:W-:Y:S01]  /*0b20*/  USHF.R.S32.HI UR8, URZ, 0x1f, UR12 ;  /* 0x0000001f3f087899 */ /* 0x000fe2000801140c */
[----:B------:R-:W-:Y:S01]  /*0b30*/  IMAD R5, R5, c[0x0][0x1ac], RZ ;  /* 0x00006b0005057a24 */ /* 0x000fe200078e02ff */
[----:B------:R-:W-:Y:S01]  /*0b40*/  UIADD3.X UR9, URZ, ~UR9, URZ, UP1, !UPT ;  /* 0x800000093f097290 */ /* 0x000fe20008ffe43f */
[----:B------:R-:W-:Y:S01]  /*0b50*/  IMAD.WIDE.U32 R10, R28, c[0x0][0x194], R10 ;  /* 0x000065001c0a7a25 */ /* 0x000fe200078e000a */
[----:B------:R-:W-:-:S03]  /*0b60*/  MOV R6, UR11 ;  /* 0x0000000b00067c02 */ /* 0x000fc60008000f00 */
[----:B------:R-:W-:Y:S02]  /*0b70*/  IMAD R33, R9, R4, R5 ;  /* 0x0000000409217224 */ /* 0x000fe400078e0205 */
[----:B------:R-:W-:Y:S02]  /*0b80*/  IMAD R5, R29, c[0x0][0x194], RZ ;  /* 0x000065001d057a24 */ /* 0x000fe400078e02ff */
[----:B------:R-:W-:Y:S02]  /*0b90*/  IMAD R27, R15, c[0x0][0x198], RZ ;  /* 0x000066000f1b7a24 */ /* 0x000fe400078e02ff */
[----:B------:R-:W-:Y:S01]  /*0ba0*/  IMAD R9, R28, UR7, R5 ;  /* 0x000000071c097c24 */ /* 0x000fe2000f8e0205 */
[----:B------:R-:W-:Y:S01]  /*0bb0*/  USHF.R.S32.HI UR7, URZ, 0x1f, UR14 ;  /* 0x0000001f3f077899 */ /* 0x000fe2000801140e */
[----:B------:R-:W-:-:S04]  /*0bc0*/  IMAD.WIDE.U32 R4, R4, c[0x0][0x1ac], RZ ;  /* 0x00006b0004047a25 */ /* 0x000fc800078e00ff */
[----:B------:R-:W-:Y:S02]  /*0bd0*/  IMAD.IADD R9, R11, 0x1, R9 ;  /* 0x000000010b097824 */ /* 0x000fe400078e0209 */
[----:B------:R-:W-:Y:S02]  /*0be0*/  IMAD.MOV.U32 R8, RZ, RZ, R10 ;  /* 0x000000ffff087224 */ /* 0x000fe400078e000a */
[----:B------:R-:W-:Y:S02]  /*0bf0*/  IMAD R35, R24, UR4, R31 ;  /* 0x0000000418237c24 */ /* 0x000fe4000f8e021f */
[----:B------:R-:W-:Y:S01]  /*0c00*/  IMAD R31, R14, UR8, R27 ;  /* 0x000000080e1f7c24 */ /* 0x000fe2000f8e021b */
[----:B------:R-:W-:Y:S01]  /*0c10*/  UIADD3 UR8, UP0, URZ, -UR14, URZ ;  /* 0x8000000e3f087290 */ /* 0x000fe2000ff1e03f */
[----:B------:R-:W-:Y:S02]  /*0c20*/  IMAD.IADD R5, R5, 0x1, R33 ;  /* 0x0000000105057824 */ /* 0x000fe400078e0221 */
[----:B------:R-:W-:-:S04]  /*0c30*/  IMAD.WIDE.U32 R26, R24, c[0x0][0x170], R8 ;  /* 0x00005c00181a7a25 */ /* 0x000fc800078e0008 */
[----:B------:R-:W-:Y:S01]  /*0c40*/  IMAD.U32 R7, RZ, RZ, UR9 ;  /* 0x00000009ff077e24 */ /* 0x000fe2000f8e00ff */
[----:B------:R-:W-:Y:S01]  /*0c50*/  IADD3 R27, R27, R35, RZ ;  /* 0x000000231b1b7210 */ /* 0x000fe20007ffe0ff */
[----:B------:R-:W-:Y:S01]  /*0c60*/  IMAD R33, R5, R24, RZ ;  /* 0x0000001805217224 */ /* 0x000fe200078e02ff */
[----:B------:R-:W-:Y:S01]  /*0c70*/  UIADD3.X UR9, URZ, ~UR7, URZ, UP0, !UPT ;  /* 0x800000073f097290 */ /* 0x000fe200087fe43f */
[----:B------:R-:W-:Y:S01]  /*0c80*/  IMAD.WIDE.U32 R6, R14, c[0x0][0x198], R6 ;  /* 0x000066000e067a25 */ /* 0x000fe200078e0006 */
[----:B------:R-:W-:-:S03]  /*0c90*/  USHF.R.S32.HI UR7, URZ, 0x1f, UR13 ;  /* 0x0000001f3f077899 */ /* 0x000fc6000801140d */
[----:B------:R-:W-:-:S04]  /*0ca0*/  IMAD.WIDE.U32 R28, R24, R4, R28 ;  /* 0x00000004181c7225 */ /* 0x000fc800078e001c */
[----:B------:R-:W-:Y:S02]  /*0cb0*/  IMAD R33, R25, R4, R33 ;  /* 0x0000000419217224 */ /* 0x000fe400078e0221 */
[----:B------:R-:W-:Y:S02]  /*0cc0*/  IMAD.IADD R5, R7, 0x1, R31 ;  /* 0x0000000107057824 */ /* 0x000fe400078e021f */
[----:B------:R-:W-:Y:S02]  /*0cd0*/  IMAD R31, R27, c[0x0][0x174], RZ ;  /* 0x00005d001b1f7a24 */ /* 0x000fe400078e02ff */
[----:B------:R-:W-:Y:S02]  /*0ce0*/  IMAD.IADD R27, R29, 0x1, R33 ;  /* 0x000000011d1b7824 */ /* 0x000fe400078e0221 */
[----:B------:R-:W-:Y:S02]  /*0cf0*/  IMAD.MOV.U32 R4, RZ, RZ, R6 ;  /* 0x000000ffff047224 */ /* 0x000fe400078e0006 */
[----:B------:R-:W-:-:S02]  /*0d00*/  IMAD R33, R27, c[0x0][0x1b0], RZ ;  /* 0x00006c001b217a24 */ /* 0x000fc400078e02ff */
[----:B------:R-:W-:-:S04]  /*0d10*/  IMAD.WIDE.U32 R24, R26, c[0x0][0x174], R4 ;  /* 0x00005d001a187a25 */ /* 0x000fc800078e0004 */
[----:B------:R-:W-:Y:S01]  /*0d20*/  IMAD R35, R26, UR5, R31 ;  /* 0x000000051a237c24 */ /* 0x000fe2000f8e021f */
[----:B------:R-:W-:Y:S01]  /*0d30*/  MOV R31, UR9 ;  /* 0x00000009001f7c02 */ /* 0x000fe20008000f00 */
[----:B------:R-:W-:-:S04]  /*0d40*/  IMAD.WIDE.U32 R26, R28, c[0x0][0x1b0], R14 ;  /* 0x00006c001c1a7a25 */ /* 0x000fc800078e000e */
[----:B------:R-:W-:Y:S02]  /*0d50*/  IMAD R33, R13, R28, R33 ;  /* 0x0000001c0d217224 */ /* 0x000fe400078e0221 */
[----:B------:R-:W-:Y:S02]  /*0d60*/  IMAD R29, R23, c[0x0][0x19c], RZ ;  /* 0x00006700171d7a24 */ /* 0x000fe400078e02ff */
[----:B------:R-:W-:Y:S02]  /*0d70*/  IMAD.IADD R27, R27, 0x1, R33 ;  /* 0x000000011b1b7824 */ /* 0x000fe400078e0221 */
[----:B------:R-:W-:Y:S02]  /*0d80*/  IMAD.U32 R30, RZ, RZ, UR8 ;  /* 0x00000008ff1e7e24 */ /* 0x000fe4000f8e00ff */
[----:B------:R-:W-:Y:S02]  /*0d90*/  IMAD R27, R27, c[0x0][0x1b4], RZ ;  /* 0x00006d001b1b7a24 */ /* 0x000fe400078e02ff */
[----:B------:R-:W-:-:S02]  /*0da0*/  IMAD R29, R12, UR7, R29 ;  /* 0x000000070c1d7c24 */ /* 0x000fc4000f8e021d */
[----:B------:R-:W-:Y:S02]  /*0db0*/  IMAD R27, R22, R26, R27 ;  /* 0x0000001a161b7224 */ /* 0x000fe400078e021b */
[----:B------:R-:W-:Y:S02]  /*0dc0*/  IMAD.MOV.U32 R22, RZ, RZ, c[0x0][0x17c] ;  /* 0x00005f00ff167624 */ /* 0x000fe400078e00ff */
[----:B------:R-:W-:-:S03]  /*0dd0*/  IMAD.WIDE.U32 R14, R12, c[0x0][0x19c], R30 ;  /* 0x000067000c0e7a25 */ /* 0x000fc600078e001e */
[----:B------:R-:W-:Y:S01]  /*0de0*/  ISETP.LT.OR P0, PT, R22, 0x1, !P0 ;  /* 0x000000011600780c */ /* 0x000fe20004701670 */
[----:B------:R-:W-:Y:S02]  /*0df0*/  IMAD.IADD R25, R25, 0x1, R35 ;  /* 0x0000000119197824 */ /* 0x000fe400078e0223 */
[----:B------:R-:W-:Y:S01]  /*0e00*/  IMAD.IADD R13, R15, 0x1, R29 ;  /* 0x000000010f0d7824 */ /* 0x000fe200078e021d */
[----:B------:R-:W-:Y:S01]  /*0e10*/  MOV R29, R23 ;  /* 0x00000017001d7202 */ /* 0x000fe20000000f00 */
[----:B------:R-:W-:Y:S02]  /*0e20*/  IMAD.MOV.U32 R28, RZ, RZ, R12 ;  /* 0x000000ffff1c7224 */ /* 0x000fe400078e000c */
[----:B------:R-:W-:Y:S02]  /*0e30*/  IMAD R25, R25, c[0x0][0x178], RZ ;  /* 0x00005e0019197a24 */ /* 0x000fe400078e02ff */
[----:B------:R-:W-:Y:S02]  /*0e40*/  IMAD.MOV.U32 R12, RZ, RZ, R14 ;  /* 0x000000ffff0c7224 */ /* 0x000fe400078e000e */
[----:B------:R-:W-:-:S02]  /*0e50*/  IMAD R25, R24, UR6, R25 ;  /* 0x0000000618197c24 */ /* 0x000fc4000f8e0219 */
[----:B------:R-:W-:-:S04]  /*0e60*/  IMAD.WIDE.U32 R30, R24, c[0x0][0x178], R12 ;  /* 0x00005e00181e7a25 */ /* 0x000fc800078e000c */
[----:B------:R-:W-:Y:S01]  /*0e70*/  IMAD.WIDE.U32 R28, R26, c[0x0][0x1b4], R28 ;  /* 0x00006d001a1c7a25 */ /* 0x000fe200078e001c */
[----:B------:R-:W-:-:S03]  /*0e80*/  LEA R2, P2, R30, R2, 0x1 ;  /* 0x000000021e027211 */ /* 0x000fc600078408ff */
[----:B------:R-:W-:Y:S01]  /*0e90*/  IMAD.IADD R23, R31, 0x1, R25 ;  /* 0x000000011f177824 */ /* 0x000fe200078e0219 */
[----:B------:R-:W-:Y:S01]  /*0ea0*/  LEA R20, P1, R28, R20, 0x1 ;  /* 0x000000141c147211 */ /* 0x000fe200078208ff */
[----:B------:R-:W-:-:S03]  /*0eb0*/  IMAD.IADD R25, R29, 0x1, R27 ;  /* 0x000000011d197824 */ /* 0x000fc600078e021b */
[----:B------:R-:W-:Y:S02]  /*0ec0*/  LEA.HI.X R3, R30, R3, R23, 0x1, P2 ;  /* 0x000000031e037211 */ /* 0x000fe400010f0c17 */
[----:B------:R-:W-:Y:S01]  /*0ed0*/  LEA.HI.X R21, R28, R21, R25, 0x1, P1 ;  /* 0x000000151c157211 */ /* 0x000fe200008f0c19 */
[----:B------:R-:W-:Y:S05]  /*0ee0*/  @P0 BRA `(.L_x_9) ;  /* 0x00000b3000000947 */ /* 0x000fea0003800000 */
[----:B------:R-:W-:-:S08]  /*0ef0*/  HFMA2.MMA R38, -RZ, RZ, 0, 0 ;  /* 0x00000000ff267435 */ /* 0x000fd000000001ff */
.L_x_21:
[----:B------:R-:W-:Y:S02]  /*0f00*/  IMAD.MOV.U32 R22, RZ, RZ, c[0x0][0x184] ;  /* 0x00006100ff167624 */ /* 0x000fe400078e00ff */
[----:B------:R-:W-:-:S03]  /*0f10*/  IMAD R31, R38, c[0x0][0x1a0], RZ ;  /* 0x00006800261f7a24 */ /* 0x000fc600078e02ff */
[----:B------:R-:W-:Y:S02]  /*0f20*/  ISETP.GE.AND P0, PT, R22, 0x1, PT ;  /* 0x000000011600780c */ /* 0x000fe40003f06270 */
[----:B------:R-:W-:-:S04]  /*0f30*/  IADD3 R30, P1, R31, R10, RZ ;  /* 0x0000000a1f1e7210 */ /* 0x000fc80007f3e0ff */
[----:B------:R-:W-:-:S07]  /*0f40*/  LEA.HI.X.SX32 R31, R31, R9, 0x1, P1 ;  /* 0x000000091f1f7211 */ /* 0x000fce00008f0eff */
[----:B0-----:R-:W-:Y:S05]  /*0f50*/  @!P0 BRA `(.L_x_10) ;  /* 0x00000a9000008947 */ /* 0x001fea0003800000 */
[----:B------:R-:W-:Y:S02]  /*0f60*/  IMAD.MOV.U32 R40, RZ, RZ, RZ ;  /* 0x000000ffff287224 */ /* 0x000fe400078e00ff */
.L_x_20:
[----:B------:R-:W-:Y:S01]  /*0f70*/  IMAD.MOV.U32 R22, RZ, RZ, c[0x0][0x184] ;  /* 0x00006100ff167624 */ /* 0x000fe200078e00ff */
[----:B------:R-:W-:Y:S01]  /*0f80*/  ISETP.NE.AND P3, PT, R17, RZ, PT ;  /* 0x000000ff1100720c */ /* 0x000fe20003f65270 */
[C---:B------:R-:W-:Y:S01]  /*0f90*/  IMAD R23, R40.reuse, c[0x0][0x1a4], RZ ;  /* 0x0000690028177a24 */ /* 0x040fe200078e02ff */
[----:B------:R-:W-:Y:S01]  /*0fa0*/  IADD3 R40, R40, 0x1, RZ ;  /* 0x0000000128287810 */ /* 0x000fe20007ffe0ff */
[----:B------:R-:W-:Y:S01]  /*0fb0*/  IMAD R36, R38, c[0x0][0x1a0], RZ ;  /* 0x0000680026247a24 */ /* 0x000fe200078e02ff */
[----:B------:R-:W-:Y:S01]  /*0fc0*/  IADD3 R22, R22, -0x1, RZ ;  /* 0xffffffff16167810 */ /* 0x000fe20007ffe0ff */
[----:B------:R-:W-:Y:S01]  /*0fd0*/  IMAD.MOV.U32 R49, RZ, RZ, RZ ;  /* 0x000000ffff317224 */ /* 0x000fe200078e00ff */
[C---:B------:R-:W-:Y:S01]  /*0fe0*/  IADD3 R37, P1, R23.reuse, R6, RZ ;  /* 0x0000000617257210 */ /* 0x040fe20007f3e0ff */
[----:B------:R-:W-:Y:S01]  /*0ff0*/  IMAD R36, R36, c[0x0][0x174], R23 ;  /* 0x00005d0024247a24 */ /* 0x000fe200078e0217 */
[----:B------:R-:W-:Y:S02]  /*1000*/  ISETP.GE.U32.AND P0, PT, R22, 0x3, PT ;  /* 0x000000031600780c */ /* 0x000fe40003f06070 */
[----:B------:R-:W-:Y:S01]  /*1010*/  LEA.HI.X.SX32 R32, R23, R5, 0x1, P1 ;  /* 0x0000000517207211 */ /* 0x000fe200008f0eff */
[----:B------:R-:W-:Y:S01]  /*1020*/  IMAD R34, R36, c[0x0][0x178], RZ ;  /* 0x00005e0024227a24 */ /* 0x000fe200078e02ff */
[----:B------:R-:W-:-:S02]  /*1030*/  ISETP.GE.AND P4, PT, R40, c[0x0][0x180], PT ;  /* 0x0000600028007a0c */ /* 0x000fc40003f86270 */
[----:B------:R-:W-:Y:S02]  /*1040*/  LOP3.LUT R33, R37, R30, RZ, 0xfc, !PT ;  /* 0x0000001e25217212 */ /* 0x000fe400078efcff */
[----:B------:R-:W-:-:S05]  /*1050*/  LOP3.LUT R35, R32, R31, RZ, 0xfc, !PT ;  /* 0x0000001f20237212 */ /* 0x000fca00078efcff */
[----:B0-----:R-:W-:Y:S05]  /*1060*/  @!P0 BRA `(.L_x_11) ;  /* 0x0000053000008947 */ /* 0x001fea0003800000 */
[----:B------:R-:W-:Y:S01]  /*1070*/  MOV R39, c[0x0][0x1a8] ;  /* 0x00006a0000277a02 */ /* 0x000fe20000000f00 */
[----:B------:R-:W-:Y:S01]  /*1080*/  IMAD.MOV.U32 R45, RZ, RZ, RZ ;  /* 0x000000ffff2d7224 */ /* 0x000fe200078e00ff */
[----:B------:R-:W-:Y:S01]  /*1090*/  ISETP.GE.U32.AND P0, PT, R30, c[0x0][0x170], PT ;  /* 0x00005c001e007a0c */ /* 0x000fe20003f06070 */
[----:B------:R-:W-:Y:S02]  /*10a0*/  IMAD.MOV.U32 R43, RZ, RZ, c[0x0][0x1a8] ;  /* 0x00006a00ff2b7624 */ /* 0x000fe400078e00ff */
[----:B------:R-:W-:Y:S01]  /*10b0*/  IMAD.SHL.U32 R41, R39, 0x2, RZ ;  /* 0x0000000227297824 */ /* 0x000fe200078e00ff */
[----:B------:R-:W-:Y:S01]  /*10c0*/  ISETP.GE.AND.EX P0, PT, R31, UR4, PT, P0 ;  /* 0x000000041f007c0c */ /* 0x000fe2000bf06300 */
[----:B------:R-:W-:Y:S02]  /*10d0*/  IMAD.MOV.U32 R49, RZ, RZ, RZ ;  /* 0x000000ffff317224 */ /* 0x000fe400078e00ff */
[----:B------:R-:W-:-:S04]  /*10e0*/  IMAD.WIDE R22, R16, 0x6, R20 ;  /* 0x0000000610167825 */ /* 0x000fc800078e0214 */
[----:B------:R-:W-:-:S04]  /*10f0*/  IMAD.WIDE R24, R16, 0x4, R20 ;  /* 0x0000000410187825 */ /* 0x000fc800078e0214 */
[----:B------:R-:W-:-:S04]  /*1100*/  IMAD.WIDE R26, R16, 0x2, R20 ;  /* 0x00000002101a7825 */ /* 0x000fc800078e0214 */
[C---:B------:R-:W-:Y:S02]  /*1110*/  IMAD R39, R36.reuse, c[0x0][0x178], R39 ;  /* 0x00005e0024277a24 */ /* 0x040fe400078e0227 */
[----:B------:R-:W-:Y:S02]  /*1120*/  IMAD R47, R36, c[0x0][0x178], R41 ;  /* 0x00005e00242f7a24 */ /* 0x000fe400078e0229 */
.L_x_12:
[----:B------:R-:W-:-:S04]  /*1130*/  IADD3 R28, P1, R45, R14, RZ ;  /* 0x0000000e2d1c7210 */ /* 0x000fc80007f3e0ff */
[----:B------:R-:W-:Y:S02]  /*1140*/  LOP3.LUT R29, R33, R28, RZ, 0xfc, !PT ;  /* 0x0000001c211d7212 */ /* 0x000fe400078efcff */
[----:B------:R-:W-:Y:S02]  /*1150*/  LEA.HI.X.SX32 R42, R45, R13, 0x1, P1 ;  /* 0x0000000d2d2a7211 */ /* 0x000fe400008f0eff */
[----:B------:R-:W-:Y:S02]  /*1160*/  ISETP.GT.U32.AND P5, PT, R29, -0x1, PT ;  /* 0xffffffff1d00780c */ /* 0x000fe40003fa4070 */
[----:B------:R-:W-:Y:S02]  /*1170*/  LOP3.LUT R29, R35, R42, RZ, 0xfc, !PT ;  /* 0x0000002a231d7212 */ /* 0x000fe400078efcff */
[----:B------:R-:W-:Y:S02]  /*1180*/  ISETP.LT.U32.AND P1, PT, R37, c[0x0][0x174], PT ;  /* 0x00005d0025007a0c */ /* 0x000fe40003f21070 */
[----:B------:R-:W-:-:S02]  /*1190*/  ISETP.GT.AND.EX P5, PT, R29, -0x1, !P0, P5 ;  /* 0xffffffff1d00780c */ /* 0x000fc400047a4350 */
[----:B------:R-:W-:Y:S02]  /*11a0*/  ISETP.LT.U32.AND P2, PT, R28, c[0x0][0x178], PT ;  /* 0x00005e001c007a0c */ /* 0x000fe40003f41070 */
[----:B------:R-:W-:-:S04]  /*11b0*/  ISETP.LT.AND.EX P5, PT, R32, UR5, P5, P1 ;  /* 0x0000000520007c0c */ /* 0x000fc8000afa1310 */
[----:B------:R-:W-:-:S13]  /*11c0*/  ISETP.LT.AND.EX P2, PT, R42, UR6, P5, P2 ;  /* 0x000000062a007c0c */ /* 0x000fda000af41320 */
[----:B------:R-:W-:Y:S01]  /*11d0*/  @P2 IMAD R29, R36, c[0x0][0x178], R45 ;  /* 0x00005e00241d2a24 */ /* 0x000fe200078e022d */
[----:B------:R-:W-:-:S03]  /*11e0*/  @!P2 PRMT R51, RZ, 0x7610, R51 ;  /* 0x00007610ff33a816 */ /* 0x000fc60000000033 */
[----:B------:R-:W-:-:S05]  /*11f0*/  @P2 IMAD.WIDE R28, R29, 0x2, R2 ;  /* 0x000000021d1c2825 */ /* 0x000fca00078e0202 */
[----:B------:R0:W2:Y:S01]  /*1200*/  @P2 LDG.E.U16 R51, [R28.64] ;  /* 0x000000101c332981 */ /* 0x0000a2000c1e1500 */
[----:B------:R-:W-:-:S04]  /*1210*/  IADD3 R44, P2, R43, R14, RZ ;  /* 0x0000000e2b2c7210 */ /* 0x000fc80007f5e0ff */
[----:B------:R-:W-:Y:S02]  /*1220*/  LOP3.LUT R42, R33, R44, RZ, 0xfc, !PT ;  /* 0x0000002c212a7212 */ /* 0x000fe400078efcff */
[----:B------:R-:W-:Y:S02]  /*1230*/  LEA.HI.X.SX32 R46, R43, R13, 0x1, P2 ;  /* 0x0000000d2b2e7211 */ /* 0x000fe400010f0eff */
[----:B------:R-:W-:Y:S02]  /*1240*/  ISETP.GT.U32.AND P5, PT, R42, -0x1, PT ;  /* 0xffffffff2a00780c */ /* 0x000fe40003fa4070 */
[----:B------:R-:W-:Y:S02]  /*1250*/  LOP3.LUT R42, R35, R46, RZ, 0xfc, !PT ;  /* 0x0000002e232a7212 */ /* 0x000fe400078efcff */
[----:B------:R-:W-:Y:S02]  /*1260*/  ISETP.LT.U32.AND P2, PT, R44, c[0x0][0x178], PT ;  /* 0x00005e002c007a0c */ /* 0x000fe40003f41070 */
[----:B------:R-:W-:-:S04]  /*1270*/  ISETP.GT.AND.EX P5, PT, R42, -0x1, !P0, P5 ;  /* 0xffffffff2a00780c */ /* 0x000fc800047a4350 */
[----:B------:R-:W-:-:S04]  /*1280*/  ISETP.LT.AND.EX P5, PT, R32, UR5, P5, P1 ;  /* 0x0000000520007c0c */ /* 0x000fc8000afa1310 */
[----:B------:R-:W-:-:S13]  /*1290*/  ISETP.LT.AND.EX P2, PT, R46, UR6, P5, P2 ;  /* 0x000000062e007c0c */ /* 0x000fda000af41320 */
[----:B------:R-:W-:Y:S01]  /*12a0*/  @!P2 PRMT R53, RZ, 0x7610, R53 ;  /* 0x00007610ff35a816 */ /* 0x000fe20000000035 */
[----:B0-----:R-:W-:Y:S01]  /*12b0*/  @P2 IMAD.WIDE R28, R39, 0x2, R2 ;  /* 0x00000002271c2825 */ /* 0x001fe200078e0202 */
[----:B--2---:R0:W-:Y:S04]  /*12c0*/  STG.E.U16 [R20.64], R51 ;  /* 0x0000003314007986 */ /* 0x0041e8000c101510 */
        /* <DEDUP_REMOVED lines=10> */
[----:B0-----:R-:W-:Y:S01]  /*1370*/  @!P2 PRMT R51, RZ, 0x7610, R51 ;  /* 0x00007610ff33a816 */ /* 0x001fe20000000033 */
[----:B-1----:R-:W-:Y:S01]  /*1380*/  @P2 IMAD.WIDE R28, R47, 0x2, R2 ;  /* 0x000000022f1c2825 */ /* 0x002fe200078e0202 */
[----:B------:R-:W-:Y:S01]  /*1390*/  MOV R48, c[0x0][0x1a8] ;  /* 0x00006a0000307a02 */ /* 0x000fe20000000f00 */
[----:B--2---:R0:W-:Y:S04]  /*13a0*/  STG.E.U16 [R26.64], R53 ;  /* 0x000000351a007986 */ /* 0x0041e8000c101510 */
[----:B------:R1:W2:Y:S01]  /*13b0*/  @P2 LDG.E.U16 R51, [R28.64] ;  /* 0x000000101c332981 */ /* 0x0002a2000c1e1500 */
[----:B------:R-:W-:Y:S01]  /*13c0*/  IADD3 R49, R49, 0x4, RZ ;  /* 0x0000000431317810 */ /* 0x000fe20007ffe0ff */
[C---:B------:R-:W-:Y:S01]  /*13d0*/  IMAD R43, R48.reuse, 0x4, R43 ;  /* 0x00000004302b7824 */ /* 0x040fe200078e022b */
[C---:B------:R-:W-:Y:S01]  /*13e0*/  LEA R47, R48.reuse, R47, 0x2 ;  /* 0x0000002f302f7211 */ /* 0x040fe200078e10ff */
[----:B------:R-:W-:-:S02]  /*13f0*/  IMAD R41, R48, 0x4, R41 ;  /* 0x0000000430297824 */ /* 0x000fc400078e0229 */
[C---:B------:R-:W-:Y:S02]  /*1400*/  IMAD R39, R48.reuse, 0x4, R39 ;  /* 0x0000000430277824 */ /* 0x040fe400078e0227 */
[----:B0-----:R-:W-:-:S05]  /*1410*/  IMAD R53, R48, 0x3, R45 ;  /* 0x0000000330357824 */ /* 0x001fca00078e022d */
        /* <DEDUP_REMOVED lines=9> */
[----:B-1----:R-:W-:-:S04]  /*14b0*/  @P2 IMAD R28, R48, 0x3, R34 ;  /* 0x00000003301c2824 */ /* 0x002fc800078e0222 */
[----:B------:R-:W-:Y:S01]  /*14c0*/  @P2 IMAD.IADD R29, R28, 0x1, R45 ;  /* 0x000000011c1d2824 */ /* 0x000fe200078e022d */
[----:B--2---:R0:W-:Y:S03]  /*14d0*/  STG.E.U16 [R24.64], R51 ;  /* 0x0000003318007986 */ /* 0x0041e6000c101510 */
[----:B------:R-:W-:-:S04]  /*14e0*/  @P2 IMAD.WIDE R28, R29, 0x2, R2 ;  /* 0x000000021d1c2825 */ /* 0x000fc800078e0202 */
[----:B------:R-:W-:Y:S02]  /*14f0*/  IMAD.IADD R42, R0, 0x1, R49 ;  /* 0x00000001002a7824 */ /* 0x000fe400078e0231 */
[----:B------:R-:W-:Y:S01]  /*1500*/  IMAD R45, R48, 0x4, R45 ;  /* 0x00000004302d7824 */ /* 0x000fe200078e022d */
[----:B0-----:R-:W-:-:S06]  /*1510*/  @!P2 PRMT R51, RZ, 0x7610, R51 ;  /* 0x00007610ff33a816 */ /* 0x001fcc0000000033 */
[----:B------:R-:W2:Y:S01]  /*1520*/  @P2 LDG.E.U16 R51, [R28.64] ;  /* 0x000000101c332981 */ /* 0x000ea2000c1e1500 */
[----:B------:R-:W-:Y:S01]  /*1530*/  ISETP.NE.AND P1, PT, R42, RZ, PT ;  /* 0x000000ff2a00720c */ /* 0x000fe20003f25270 */
[----:B------:R-:W-:-:S04]  /*1540*/  IMAD.WIDE R20, R16, 0x8, R20 ;  /* 0x0000000810147825 */ /* 0x000fc800078e0214 */
[----:B------:R-:W-:-:S04]  /*1550*/  IMAD.WIDE R26, R16, 0x8, R26 ;  /* 0x00000008101a7825 */ /* 0x000fc800078e021a */
[C---:B------:R-:W-:Y:S01]  /*1560*/  IMAD.WIDE R24, R16.reuse, 0x8, R24 ;  /* 0x0000000810187825 */ /* 0x040fe200078e0218 */
[----:B--2---:R0:W-:Y:S03]  /*1570*/  STG.E.U16 [R22.64], R51 ;  /* 0x0000003316007986 */ /* 0x0041e6000c101510 */
[----:B0-----:R-:W-:Y:S01]  /*1580*/  IMAD.WIDE R22, R16, 0x8, R22 ;  /* 0x0000000810167825 */ /* 0x001fe200078e0216 */
[----:B------:R-:W-:Y:S05]  /*1590*/  @P1 BRA `(.L_x_12) ;  /* 0xfffffb9000001947 */ /* 0x000fea000383ffff */
.L_x_11:
[----:B------:R-:W-:Y:S05]  /*15a0*/  @!P3 BRA `(.L_x_13) ;  /* 0x000004300000b947 */ /* 0x000fea0003800000 */
[----:B------:R-:W-:Y:S01]  /*15b0*/  IMAD R49, R49, c[0x0][0x1a8], RZ ;  /* 0x00006a0031317a24 */ /* 0x000fe200078e02ff */
[----:B------:R-:W-:Y:S01]  /*15c0*/  ISETP.GE.U32.AND P0, PT, R30, c[0x0][0x170], PT ;  /* 0x00005c001e007a0c */ /* 0x000fe20003f06070 */
[----:B------:R-:W-:Y:S03]  /*15d0*/  BSSY B0, `(.L_x_14) ;  /* 0x0000011000007945 */ /* 0x000fe60003800000 */
[----:B------:R-:W-:-:S02]  /*15e0*/  IADD3 R22, P1, R49, R14, RZ ;  /* 0x0000000e31167210 */ /* 0x000fc40007f3e0ff */
[----:B------:R-:W-:Y:S02]  /*15f0*/  ISETP.GE.AND.EX P0, PT, R31, UR4, PT, P0 ;  /* 0x000000041f007c0c */ /* 0x000fe4000bf06300 */
[----:B------:R-:W-:Y:S02]  /*1600*/  LOP3.LUT R23, R33, R22, RZ, 0xfc, !PT ;  /* 0x0000001621177212 */ /* 0x000fe400078efcff */
[----:B------:R-:W-:Y:S02]  /*1610*/  LEA.HI.X.SX32 R24, R49, R13, 0x1, P1 ;  /* 0x0000000d31187211 */ /* 0x000fe400008f0eff */
[----:B------:R-:W-:Y:S02]  /*1620*/  ISETP.GT.U32.AND P2, PT, R23, -0x1, PT ;  /* 0xffffffff1700780c */ /* 0x000fe40003f44070 */
[----:B------:R-:W-:Y:S02]  /*1630*/  LOP3.LUT R23, R35, R24, RZ, 0xfc, !PT ;  /* 0x0000001823177212 */ /* 0x000fe400078efcff */
[----:B------:R-:W-:-:S02]  /*1640*/  ISETP.LT.U32.AND P1, PT, R37, c[0x0][0x174], PT ;  /* 0x00005d0025007a0c */ /* 0x000fc40003f21070 */
[----:B------:R-:W-:Y:S02]  /*1650*/  ISETP.GT.AND.EX P2, PT, R23, -0x1, !P0, P2 ;  /* 0xffffffff1700780c */ /* 0x000fe40004744320 */
[----:B------:R-:W-:Y:S02]  /*1660*/  ISETP.LT.U32.AND P3, PT, R22, c[0x0][0x178], PT ;  /* 0x00005e0016007a0c */ /* 0x000fe40003f61070 */
[----:B------:R-:W-:-:S04]  /*1670*/  ISETP.LT.AND.EX P2, PT, R32, UR5, P2, P1 ;  /* 0x0000000520007c0c */ /* 0x000fc80009741310 */
[----:B------:R-:W-:-:S13]  /*1680*/  ISETP.LT.AND.EX P2, PT, R24, UR6, P2, P3 ;  /* 0x0000000618007c0c */ /* 0x000fda0009741330 */
[----:B------:R-:W-:Y:S01]  /*1690*/  @!P2 PRMT R25, RZ, 0x7610, R25 ;  /* 0x00007610ff19a816 */ /* 0x000fe20000000019 */
[----:B------:R-:W-:Y:S05]  /*16a0*/  @!P2 BRA `(.L_x_15) ;  /* 0x000000300000a947 */ /* 0x000fea0003800000 */
[----:B------:R-:W-:-:S04]  /*16b0*/  IMAD.IADD R23, R34, 0x1, R49 ;  /* 0x0000000122177824 */ /* 0x000fc800078e0231 */
[----:B------:R-:W-:-:S05]  /*16c0*/  IMAD.WIDE R22, R23, 0x2, R2 ;  /* 0x0000000217167825 */ /* 0x000fca00078e0202 */
[----:B------:R0:W5:Y:S02]  /*16d0*/  LDG.E.U16 R25, [R22.64] ;  /* 0x0000001016197981 */ /* 0x000164000c1e1500 */
.L_x_15:
[----:B------:R-:W-:Y:S05]  /*16e0*/  BSYNC B0 ;  /* 0x0000000000007941 */ /* 0x000fea0003800000 */
.L_x_14:
[----:B------:R-:W-:Y:S01]  /*16f0*/  ISETP.NE.AND P2, PT, R17, 0x1, PT ;  /* 0x000000011100780c */ /* 0x000fe20003f45270 */
[----:B-----5:R1:W-:Y:S01]  /*1700*/  STG.E.U16 [R20.64], R25 ;  /* 0x0000001914007986 */ /* 0x0203e2000c101510 */
[----:B0-----:R-:W-:Y:S01]  /*1710*/  MOV R22, R20 ;  /* 0x0000001400167202 */ /* 0x001fe20000000f00 */
[--C-:B------:R-:W-:Y:S02]  /*1720*/  IMAD.MOV.U32 R23, RZ, RZ, R21.reuse ;  /* 0x000000ffff177224 */ /* 0x100fe400078e0015 */
[----:B-1----:R-:W-:-:S08]  /*1730*/  IMAD.WIDE R20, R16, 0x2, R20 ;  /* 0x0000000210147825 */ /* 0x002fd000078e0214 */
[----:B------:R-:W-:Y:S05]  /*1740*/  @!P2 BRA `(.L_x_13) ;  /* 0x000002900000a947 */ /* 0x000fea0003800000 */
[----:B------:R-:W-:Y:S01]  /*1750*/  IADD3 R49, R49, c[0x0][0x1a8], RZ ;  /* 0x00006a0031317a10 */ /* 0x000fe20007ffe0ff */
[----:B------:R-:W-:Y:S03]  /*1760*/  BSSY B0, `(.L_x_16) ;  /* 0x0000010000007945 */ /* 0x000fe60003800000 */
        /* <DEDUP_REMOVED lines=8> */
[----:B------:R-:W-:Y:S01]  /*17f0*/  ISETP.LT.AND.EX P2, PT, R24, UR6, P2, P3 ;  /* 0x0000000618007c0c */ /* 0x000fe20009741330 */
[----:B------:R-:W-:-:S12]  /*1800*/  IMAD.WIDE R24, R16, 0x2, R22 ;  /* 0x0000000210187825 */ /* 0x000fd800078e0216 */
[----:B------:R-:W-:Y:S01]  /*1810*/  @!P2 PRMT R27, RZ, 0x7610, R27 ;  /* 0x00007610ff1ba816 */ /* 0x000fe2000000001b */
[----:B------:R-:W-:Y:S05]  /*1820*/  @!P2 BRA `(.L_x_17) ;  /* 0x000000300000a947 */ /* 0x000fea0003800000 */
[----:B------:R-:W-:-:S04]  /*1830*/  IMAD.IADD R21, R34, 0x1, R49 ;  /* 0x0000000122157824 */ /* 0x000fc800078e0231 */
[----:B------:R-:W-:-:S05]  /*1840*/  IMAD.WIDE R20, R21, 0x2, R2 ;  /* 0x0000000215147825 */ /* 0x000fca00078e0202 */
[----:B------:R0:W5:Y:S02]  /*1850*/  LDG.E.U16 R27, [R20.64] ;  /* 0x00000010141b7981 */ /* 0x000164000c1e1500 */
.L_x_17:
[----:B------:R-:W-:Y:S05]  /*1860*/  BSYNC B0 ;  /* 0x0000000000007941 */ /* 0x000fea0003800000 */
.L_x_16:
[----:B-----5:R1:W-:Y:S01]  /*1870*/  STG.E.U16 [R24.64], R27 ;  /* 0x0000001b18007986 */ /* 0x0203e2000c101510 */
[----:B------:R-:W-:Y:S01]  /*1880*/  ISETP.NE.AND P2, PT, R17, 0x2, PT ;  /* 0x000000021100780c */ /* 0x000fe20003f45270 */
[----:B0-----:R-:W-:-:S12]  /*1890*/  IMAD.WIDE R20, R16, 0x4, R22 ;  /* 0x0000000410147825 */ /* 0x001fd800078e0216 */
[----:B------:R-:W-:Y:S05]  /*18a0*/  @!P2 BRA `(.L_x_13) ;  /* 0x000001300000a947 */ /* 0x000fea0003800000 */
[----:B-1----:R-:W-:Y:S01]  /*18b0*/  IADD3 R49, R49, c[0x0][0x1a8], RZ ;  /* 0x00006a0031317a10 */ /* 0x002fe20007ffe0ff */
[----:B------:R-:W-:Y:S03]  /*18c0*/  BSSY B0, `(.L_x_18) ;  /* 0x000000f000007945 */ /* 0x000fe60003800000 */
[----:B------:R-:W-:-:S04]  /*18d0*/  IADD3 R24, P2, R49, R14, RZ ;  /* 0x0000000e31187210 */ /* 0x000fc80007f5e0ff */
[----:B------:R-:W-:Y:S02]  /*18e0*/  LOP3.LUT R33, R33, R24, RZ, 0xfc, !PT ;  /* 0x0000001821217212 */ /* 0x000fe400078efcff */
[----:B------:R-:W-:Y:S02]  /*18f0*/  LEA.HI.X.SX32 R26, R49, R13, 0x1, P2 ;  /* 0x0000000d311a7211 */ /* 0x000fe400010f0eff */
[----:B------:R-:W-:Y:S02]  /*1900*/  ISETP.GT.U32.AND P2, PT, R33, -0x1, PT ;  /* 0xffffffff2100780c */ /* 0x000fe40003f44070 */
[----:B------:R-:W-:-:S04]  /*1910*/  LOP3.LUT R35, R35, R26, RZ, 0xfc, !PT ;  /* 0x0000001a23237212 */ /* 0x000fc800078efcff */
[----:B------:R-:W-:Y:S02]  /*1920*/  ISETP.GT.AND.EX P0, PT, R35, -0x1, !P0, P2 ;  /* 0xffffffff2300780c */ /* 0x000fe40004704320 */
[----:B------:R-:W-:Y:S02]  /*1930*/  ISETP.LT.U32.AND P2, PT, R24, c[0x0][0x178], PT ;  /* 0x00005e0018007a0c */ /* 0x000fe40003f41070 */
[----:B------:R-:W-:-:S04]  /*1940*/  ISETP.LT.AND.EX P0, PT, R32, UR5, P0, P1 ;  /* 0x0000000520007c0c */ /* 0x000fc80008701310 */
[----:B------:R-:W-:-:S13]  /*1950*/  ISETP.LT.AND.EX P0, PT, R26, UR6, P0, P2 ;  /* 0x000000061a007c0c */ /* 0x000fda0008701320 */
[----:B------:R-:W-:Y:S01]  /*1960*/  @!P0 PRMT R25, RZ, 0x7610, R25 ;  /* 0x00007610ff198816 */ /* 0x000fe20000000019 */
[----:B------:R-:W-:Y:S05]  /*1970*/  @!P0 BRA `(.L_x_19) ;  /* 0x0000003000008947 */ /* 0x000fea0003800000 */
[----:B------:R-:W-:-:S04]  /*1980*/  IMAD.IADD R25, R34, 0x1, R49 ;  /* 0x0000000122197824 */ /* 0x000fc800078e0231 */
[----:B------:R-:W-:-:S06]  /*1990*/  IMAD.WIDE R24, R25, 0x2, R2 ;  /* 0x0000000219187825 */ /* 0x000fcc00078e0202 */
[----:B------:R0:W5:Y:S02]  /*19a0*/  LDG.E.U16 R25, [R24.64] ;  /* 0x0000001018197981 */ /* 0x000164000c1e1500 */
.L_x_19:
[----:B------:R-:W-:Y:S05]  /*19b0*/  BSYNC B0 ;  /* 0x0000000000007941 */ /* 0x000fea0003800000 */
.L_x_18:
[----:B-----5:R1:W-:Y:S02]  /*19c0*/  STG.E.U16 [R20.64], R25 ;  /* 0x0000001914007986 */ /* 0x0203e4000c101510 */
[----:B-1----:R-:W-:-:S04]  /*19d0*/  IMAD.WIDE R20, R16, 0x6, R22 ;  /* 0x0000000610147825 */ /* 0x002fc800078e0216 */
.L_x_13:
[----:B-1----:R-:W-:Y:S05]  /*19e0*/  @!P4 BRA `(.L_x_20) ;  /* 0xfffff5800000c947 */ /* 0x002fea000383ffff */
.L_x_10:
[----:B------:R-:W-:-:S04]  /*19f0*/  IADD3 R38, R38, 0x1, RZ ;  /* 0x0000000126267810 */ /* 0x000fc80007ffe0ff */
[----:B------:R-:W-:-:S13]  /*1a00*/  ISETP.GE.AND P0, PT, R38, c[0x0][0x17c], PT ;  /* 0x00005f0026007a0c */ /* 0x000fda0003f06270 */
[----:B------:R-:W-:Y:S05]  /*1a10*/  @!P0 BRA `(.L_x_21) ;  /* 0xfffff4e000008947 */ /* 0x000fea000383ffff */
.L_x_9:
[----:B------:R-:W-:-:S05]  /*1a20*/  MOV R4, c[0x0][0x0] ;  /* 0x0000000000047a02 */ /* 0x000fca0000000f00 */
[----:B------:R-:W-:-:S05]  /*1a30*/  IMAD R5, R4, c[0x0][0xc], RZ ;  /* 0x0000030004057a24 */ /* 0x000fca00078e02ff */
[----:B------:R-:W-:-:S05]  /*1a40*/  IADD3 R18, P0, R5, R18, RZ ;  /* 0x0000001205127210 */ /* 0x000fca0007f1e0ff */
[----:B------:R-:W-:Y:S01]  /*1a50*/  IMAD.X R19, RZ, RZ, R19, P0 ;  /* 0x000000ffff137224 */ /* 0x000fe200000e0613 */
[----:B------:R-:W-:-:S04]  /*1a60*/  ISETP.GE.U32.AND P0, PT, R18, c[0x0][0x160], PT ;  /* 0x0000580012007a0c */ /* 0x000fc80003f06070 */
[----:B------:R-:W-:-:S13]  /*1a70*/  ISETP.GE.AND.EX P0, PT, R19, c[0x0][0x164], PT, P0 ;  /* 0x0000590013007a0c */ /* 0x000fda0003f06300 */
[----:B------:R-:W-:Y:S01]  /*1a80*/  @P0 CALL.REL.NOINC `(.L_x_22) ;  /* 0x0000001000000944 */ /* 0x000fe20003c00000 */
[----:B------:R-:W-:Y:S05]  /*1a90*/  BRA `(.L_x_23) ;  /* 0xffffe6e000007947 */ /* 0x000fea000383ffff */
.L_x_22:
[----:B------:R-:W-:Y:S05]  /*1aa0*/  EXIT ;  /* 0x000000000000794d */ /* 0x000fea0003800000 */
        .weak           $__internal_0_$__cuda_sm20_div_s64
        .type           $__internal_0_$__cuda_sm20_div_s64,@function
        .size           $__internal_0_$__cuda_sm20_div_s64,(.L_x_228 - $__internal_0_$__cuda_sm20_div_s64)
$__internal_0_$__cuda_sm20_div_s64:
[-C--:B------:R-:W-:Y:S02]  /*1ab0*/  IADD3 R5, P1, RZ, -R10.reuse, RZ ;  /* 0x8000000aff057210 */ /* 0x080fe40007f3e0ff */
[----:B------:R-:W-:Y:S02]  /*1ac0*/  ISETP.GE.AND P0, PT, R9, RZ, PT ;  /* 0x000000ff0900720c */ /* 0x000fe40003f06270 */
[----:B------:R-:W-:Y:S01]  /*1ad0*/  ISETP.GE.AND P3, PT, R11, RZ, PT ;  /* 0x000000ff0b00720c */ /* 0x000fe20003f66270 */
[----:B------:R-:W-:Y:S01]  /*1ae0*/  IMAD.X R24, RZ, RZ, ~R9, P1 ;  /* 0x000000ffff187224 */ /* 0x000fe200008e0e09 */
[----:B------:R-:W-:-:S04]  /*1af0*/  SEL R4, R5, R10, !P0 ;  /* 0x0000000a05047207 */ /* 0x000fc80004000000 */
[----:B------:R-:W-:-:S04]  /*1b00*/  SEL R5, R24, R9, !P0 ;  /* 0x0000000918057207 */ /* 0x000fc80004000000 */
[----:B------:R-:W0:Y:S08]  /*1b10*/  I2F.U64.RP R29, R4 ;  /* 0x00000004001d7312 */ /* 0x000e300000309000 */
[----:B0-----:R-:W0:Y:S02]  /*1b20*/  MUFU.RCP R29, R29 ;  /* 0x0000001d001d7308 */ /* 0x001e240000001000 */
[----:B0-----:R-:W-:-:S06]  /*1b30*/  IADD3 R24, R29, 0x1ffffffe, RZ ;  /* 0x1ffffffe1d187810 */ /* 0x001fcc0007ffe0ff */
[----:B------:R-:W0:Y:S02]  /*1b40*/  F2I.U64.TRUNC R24, R24 ;  /* 0x0000001800187311 */ /* 0x000e24000020d800 */
[----:B0-----:R-:W-:-:S04]  /*1b50*/  IMAD.WIDE.U32 R26, R24, R4, RZ ;  /* 0x00000004181a7225 */ /* 0x001fc800078e00ff */
[----:B------:R-:W-:Y:S01]  /*1b60*/  IMAD R27, R24, R5, R27 ;  /* 0x00000005181b7224 */ /* 0x000fe200078e021b */
[----:B------:R-:W-:-:S03]  /*1b70*/  IADD3 R31, P0, RZ, -R26, RZ ;  /* 0x8000001aff1f7210 */ /* 0x000fc60007f1e0ff */
[----:B------:R-:W-:Y:S02]  /*1b80*/  IMAD R27, R25, R4, R27 ;  /* 0x00000004191b7224 */ /* 0x000fe400078e021b */
[----:B------:R-:W-:-:S04]  /*1b90*/  IMAD.HI.U32 R26, R24, R31, RZ ;  /* 0x0000001f181a7227 */ /* 0x000fc800078e00ff */
[----:B------:R-:W-:Y:S01]  /*1ba0*/  IMAD.X R33, RZ, RZ, ~R27, P0 ;  /* 0x000000ffff217224 */ /* 0x000fe200000e0e1b */
[----:B------:R-:W-:-:S03]  /*1bb0*/  MOV R27, R24 ;  /* 0x00000018001b7202 */ /* 0x000fc60000000f00 */
[-C--:B------:R-:W-:Y:S02]  /*1bc0*/  IMAD R29, R25, R33.reuse, RZ ;  /* 0x00000021191d7224 */ /* 0x080fe400078e02ff */
[----:B------:R-:W-:-:S04]  /*1bd0*/  IMAD.WIDE.U32 R26, P0, R24, R33, R26 ;  /* 0x00000021181a7225 */ /* 0x000fc8000780001a */
[----:B------:R-:W-:-:S04]  /*1be0*/  IMAD.HI.U32 R33, R25, R33, RZ ;  /* 0x0000002119217227 */ /* 0x000fc800078e00ff */
[----:B------:R-:W-:-:S05]  /*1bf0*/  IMAD.HI.U32 R26, P1, R25, R31, R26 ;  /* 0x0000001f191a7227 */ /* 0x000fca000782001a */
[----:B------:R-:W-:Y:S01]  /*1c00*/  IADD3 R27, P2, R29, R26, RZ ;  /* 0x0000001a1d1b7210 */ /* 0x000fe20007f5e0ff */
[----:B------:R-:W-:Y:S01]  /*1c10*/  IMAD.X R26, R33, 0x1, R25, P0 ;  /* 0x00000001211a7824 */ /* 0x000fe200000e0619 */
[----:B------:R-:W-:-:S03]  /*1c20*/  IADD3 R33, P4, RZ, -R28, RZ ;  /* 0x8000001cff217210 */ /* 0x000fc60007f9e0ff */
[----:B------:R-:W-:Y:S01]  /*1c30*/  IMAD.WIDE.U32 R24, R27, R4, RZ ;  /* 0x000000041b187225 */ /* 0x000fe200078e00ff */
[----:B------:R-:W-:Y:S02]  /*1c40*/  IADD3.X R29, RZ, RZ, R26, P2, P1 ;  /* 0x000000ffff1d7210 */ /* 0x000fe400017e241a */
[----:B------:R-:W-:Y:S01]  /*1c50*/  SEL R33, R33, R28, !P3 ;  /* 0x0000001c21217207 */ /* 0x000fe20005800000 */
[----:B------:R-:W-:Y:S01]  /*1c60*/  IMAD R25, R27, R5, R25 ;  /* 0x000000051b197224 */ /* 0x000fe200078e0219 */
[----:B------:R-:W-:Y:S01]  /*1c70*/  IADD3 R31, P0, RZ, -R24, RZ ;  /* 0x80000018ff1f7210 */ /* 0x000fe20007f1e0ff */
[----:B------:R-:W-:Y:S02]  /*1c80*/  IMAD.X R28, RZ, RZ, ~R11, P4 ;  /* 0x000000ffff1c7224 */ /* 0x000fe400020e0e0b */
[----:B------:R-:W-:Y:S02]  /*1c90*/  IMAD R25, R29, R4, R25 ;  /* 0x000000041d197224 */ /* 0x000fe400078e0219 */
[----:B------:R-:W-:Y:S01]  /*1ca0*/  IMAD.HI.U32 R26, R27, R31, RZ ;  /* 0x0000001f1b1a7227 */ /* 0x000fe200078e00ff */
[----:B------:R-:W-:-:S02]  /*1cb0*/  SEL R28, R28, R11, !P3 ;  /* 0x0000000b1c1c7207 */ /* 0x000fc40005800000 */
[----:B------:R-:W-:Y:S01]  /*1cc0*/  LOP3.LUT R11, R9, R11, RZ, 0x3c, !PT ;  /* 0x0000000b090b7212 */ /* 0x000fe200078e3cff */
[----:B------:R-:W-:Y:S02]  /*1cd0*/  IMAD.X R24, RZ, RZ, ~R25, P0 ;  /* 0x000000ffff187224 */ /* 0x000fe400000e0e19 */
[----:B------:R-:W-:Y:S02]  /*1ce0*/  IMAD.MOV.U32 R25, RZ, RZ, RZ ;  /* 0x000000ffff197224 */ /* 0x000fe400078e00ff */
[----:B------:R-:W-:-:S06]  /*1cf0*/  IMAD.WIDE.U32 R26, P0, R27, R24, R26 ;  /* 0x000000181b1a7225 */ /* 0x000fcc000780001a */
[----:B------:R-:W-:-:S04]  /*1d00*/  IMAD.HI.U32 R27, P1, R29, R31, R26 ;  /* 0x0000001f1d1b7227 */ /* 0x000fc8000782001a */
[CC--:B------:R-:W-:Y:S02]  /*1d10*/  IMAD R26, R29.reuse, R24.reuse, RZ ;  /* 0x000000181d1a7224 */ /* 0x0c0fe400078e02ff */
[----:B------:R-:W-:-:S03]  /*1d20*/  IMAD.HI.U32 R24, R29, R24, RZ ;  /* 0x000000181d187227 */ /* 0x000fc600078e00ff */
[----:B------:R-:W-:Y:S02]  /*1d30*/  IADD3 R27, P2, R26, R27, RZ ;  /* 0x0000001b1a1b7210 */ /* 0x000fe40007f5e0ff */
[----:B------:R-:W-:-:S03]  /*1d40*/  IADD3.X R29, R24, R29, RZ, P0, !PT ;  /* 0x0000001d181d7210 */ /* 0x000fc600007fe4ff */
[----:B------:R-:W-:Y:S01]  /*1d50*/  IMAD.HI.U32 R24, R27, R33, RZ ;  /* 0x000000211b187227 */ /* 0x000fe200078e00ff */
[----:B------:R-:W-:-:S05]  /*1d60*/  IADD3.X R29, RZ, RZ, R29, P2, P1 ;  /* 0x000000ffff1d7210 */ /* 0x000fca00017e241d */
[----:B------:R-:W-:-:S04]  /*1d70*/  IMAD.WIDE.U32 R24, R27, R28, R24 ;  /* 0x0000001c1b187225 */ /* 0x000fc800078e0018 */
[C---:B------:R-:W-:Y:S02]  /*1d80*/  IMAD R27, R29.reuse, R28, RZ ;  /* 0x0000001c1d1b7224 */ /* 0x040fe400078e02ff */
[----:B------:R-:W-:-:S04]  /*1d90*/  IMAD.HI.U32 R24, P0, R29, R33, R24 ;  /* 0x000000211d187227 */ /* 0x000fc80007800018 */
[----:B------:R-:W-:Y:S01]  /*1da0*/  IMAD.HI.U32 R26, R29, R28, RZ ;  /* 0x0000001c1d1a7227 */ /* 0x000fe200078e00ff */
[----:B------:R-:W-:-:S03]  /*1db0*/  IADD3 R27, P1, R27, R24, RZ ;  /* 0x000000181b1b7210 */ /* 0x000fc60007f3e0ff */
[----:B------:R-:W-:Y:S02]  /*1dc0*/  IMAD.X R26, RZ, RZ, R26, P0 ;  /* 0x000000ffff1a7224 */ /* 0x000fe400000e061a */
[----:B------:R-:W-:-:S04]  /*1dd0*/  IMAD.WIDE.U32 R24, R27, R4, RZ ;  /* 0x000000041b187225 */ /* 0x000fc800078e00ff */
[----:B------:R-:W-:Y:S01]  /*1de0*/  IMAD.X R29, RZ, RZ, R26, P1 ;  /* 0x000000ffff1d7224 */ /* 0x000fe200008e061a */
[----:B------:R-:W-:Y:S01]  /*1df0*/  IADD3 R33, P1, -R24, R33, RZ ;  /* 0x0000002118217210 */ /* 0x000fe20007f3e1ff */
[C---:B------:R-:W-:Y:S01]  /*1e00*/  IMAD R25, R27.reuse, R5, R25 ;  /* 0x000000051b197224 */ /* 0x040fe200078e0219 */
[----:B------:R-:W-:Y:S02]  /*1e10*/  IADD3 R24, P2, R27, 0x1, RZ ;  /* 0x000000011b187810 */ /* 0x000fe40007f5e0ff */
[-C--:B------:R-:W-:Y:S01]  /*1e20*/  ISETP.GE.U32.AND P0, PT, R33, R4.reuse, PT ;  /* 0x000000042100720c */ /* 0x080fe20003f06070 */
[----:B------:R-:W-:Y:S02]  /*1e30*/  IMAD R25, R29, R4, R25 ;  /* 0x000000041d197224 */ /* 0x000fe400078e0219 */
[----:B------:R-:W-:-:S03]  /*1e40*/  IMAD.X R26, RZ, RZ, R29, P2 ;  /* 0x000000ffff1a7224 */ /* 0x000fc600010e061d */
[----:B------:R-:W-:Y:S02]  /*1e50*/  IADD3.X R35, ~R25, R28, RZ, P1, !PT ;  /* 0x0000001c19237210 */ /* 0x000fe40000ffe5ff */
[----:B------:R-:W-:Y:S02]  /*1e60*/  IADD3 R25, P1, R33, -R4, RZ ;  /* 0x8000000421197210 */ /* 0x000fe40007f3e0ff */
[----:B------:R-:W-:-:S03]  /*1e70*/  ISETP.GE.U32.AND.EX P0, PT, R35, R5, PT, P0 ;  /* 0x000000052300720c */ /* 0x000fc60003f06100 */
[----:B------:R-:W-:Y:S01]  /*1e80*/  IMAD.X R31, R35, 0x1, ~R5, P1 ;  /* 0x00000001231f7824 */ /* 0x000fe200008e0e05 */
[----:B------:R-:W-:Y:S02]  /*1e90*/  SEL R25, R25, R33, P0 ;  /* 0x0000002119197207 */ /* 0x000fe40000000000 */
[----:B------:R-:W-:Y:S02]  /*1ea0*/  SEL R27, R24, R27, P0 ;  /* 0x0000001b181b7207 */ /* 0x000fe40000000000 */
[----:B------:R-:W-:Y:S02]  /*1eb0*/  SEL R31, R31, R35, P0 ;  /* 0x000000231f1f7207 */ /* 0x000fe40000000000 */
[----:B------:R-:W-:Y:S02]  /*1ec0*/  ISETP.GE.U32.AND P1, PT, R25, R4, PT ;  /* 0x000000041900720c */ /* 0x000fe40003f26070 */
[----:B------:R-:W-:Y:S02]  /*1ed0*/  SEL R4, R26, R29, P0 ;  /* 0x0000001d1a047207 */ /* 0x000fe40000000000 */
[----:B------:R-:W-:-:S02]  /*1ee0*/  IADD3 R24, P2, R27, 0x1, RZ ;  /* 0x000000011b187810 */ /* 0x000fc40007f5e0ff */
[----:B------:R-:W-:Y:S02]  /*1ef0*/  ISETP.GE.U32.AND.EX P0, PT, R31, R5, PT, P1 ;  /* 0x000000051f00720c */ /* 0x000fe40003f06110 */
[----:B------:R-:W-:Y:S01]  /*1f00*/  ISETP.GE.AND P1, PT, R11, RZ, PT ;  /* 0x000000ff0b00720c */ /* 0x000fe20003f26270 */
[----:B------:R-:W-:Y:S01]  /*1f10*/  IMAD.X R25, RZ, RZ, R4, P2 ;  /* 0x000000ffff197224 */ /* 0x000fe200010e0604 */
[----:B------:R-:W-:-:S04]  /*1f20*/  SEL R24, R24, R27, P0 ;  /* 0x0000001b18187207 */ /* 0x000fc80000000000 */
[----:B------:R-:W-:Y:S02]  /*1f30*/  SEL R25, R25, R4, P0 ;  /* 0x0000000419197207 */ /* 0x000fe40000000000 */
[-C--:B------:R-:W-:Y:S02]  /*1f40*/  IADD3 R5, P2, RZ, -R24.reuse, RZ ;  /* 0x80000018ff057210 */ /* 0x080fe40007f5e0ff */
[----:B------:R-:W-:Y:S02]  /*1f50*/  ISETP.NE.U32.AND P0, PT, R10, RZ, PT ;  /* 0x000000ff0a00720c */ /* 0x000fe40003f05070 */
[-C--:B------:R-:W-:Y:S02]  /*1f60*/  IADD3.X R4, RZ, ~R25.reuse, RZ, P2, !PT ;  /* 0x80000019ff047210 */ /* 0x080fe400017fe4ff */
[----:B------:R-:W-:Y:S01]  /*1f70*/  SEL R24, R5, R24, !P1 ;  /* 0x0000001805187207 */ /* 0x000fe20004800000 */
[----:B------:R-:W-:Y:S01]  /*1f80*/  IMAD.MOV.U32 R5, RZ, RZ, 0x0 ;  /* 0x00000000ff057424 */ /* 0x000fe200078e00ff */
[----:B------:R-:W-:Y:S01]  /*1f90*/  SEL R25, R4, R25, !P1 ;  /* 0x0000001904197207 */ /* 0x000fe20004800000 */
[----:B------:R-:W-:Y:S01]  /*1fa0*/  IMAD.MOV.U32 R4, RZ, RZ, R8 ;  /* 0x000000ffff047224 */ /* 0x000fe200078e0008 */
[----:B------:R-:W-:-:S04]  /*1fb0*/  ISETP.NE.AND.EX P0, PT, R9, RZ, PT, P0 ;  /* 0x000000ff0900720c */ /* 0x000fc80003f05300 */
[----:B------:R-:W-:Y:S02]  /*1fc0*/  SEL R24, R24, 0xffffffff, P0 ;  /* 0xffffffff18187807 */ /* 0x000fe40000000000 */
[----:B------:R-:W-:Y:S01]  /*1fd0*/  SEL R25, R25, 0xffffffff, P0 ;  /* 0xffffffff19197807 */ /* 0x000fe20000000000 */
[----:B------:R-:W-:Y:S06]  /*1fe0*/  RET.REL.NODEC R4 `(_ZN2at6native14vol2col_kernelIN3c108BFloat16EEEvlPKT_iiiiiiiiiiiiiiiiiiPS4_) ;  /* 0xffffe01004007950 */ /* 0x000fec0003c3ffff */
.L_x_24:
[----:B------:R-:W-:-:S00]  /*1ff0*/  BRA `(.L_x_24) ;  /* 0xfffffff000007947 */ /* 0x000fc0000383ffff */
[----:B------:R-:W-:-:S00]  /*2000*/  NOP ;  /* 0x0000000000007918 */ /* 0x000fc00000000000 */
[----:B------:R-:W-:-:S00]  /*2010*/  NOP ;  /* 0x0000000000007918 */ /* 0x000fc00000000000 */
[----:B------:R-:W-:-:S00]  /*2020*/  NOP ;  /* 0x0000000000007918 */ /* 0x000fc00000000000 */
[----:B------:R-:W-:-:S00]  /*2030*/  NOP ;  /* 0x0000000000007918 */ /* 0x000fc00000000000 */
[----:B------:R-:W-:-:S00]  /*2040*/  NOP ;  /* 0x0000000000007918 */ /* 0x000fc00000000000 */
[----:B------:R-:W-:-:S00]  /*2050*/  NOP ;  /* 0x0000000000007918 */ /* 0x000fc00000000000 */
[----:B------:R-:W-:-:S00]  /*2060*/  NOP ;  /* 0x0000000000007918 */ /* 0x000fc00000000000 */
[----:B------:R-:W-:-:S00]  /*2070*/  NOP ;  /* 0x0000000000007918 */ /* 0x000fc00000000000 */
.L_x_228:


//--------------------- .text._ZN2at6native14vol2col_kernelIN3c104HalfEEEvlPKT_iiiiiiiiiiiiiiiiiiPS4_ --------------------------
	.section	.text._ZN2at6native14vol2col_kernelIN3c104HalfEEEvlPKT_iiiiiiiiiiiiiiiiiiPS4_,"ax",@progbits
	.sectioninfo	@"SHI_REGISTERS=56"
	.align	128
        .global         _ZN2at6native14vol2col_kernelIN3c104HalfEEEvlPKT_iiiiiiiiiiiiiiiiiiPS4_
        .type           _ZN2at6native14vol2col_kernelIN3c104HalfEEEvlPKT_iiiiiiiiiiiiiiiiiiPS4_,@function
        .size           _ZN2at6native14vol2col_kernelIN3c104HalfEEEvlPKT_iiiiiiiiiiiiiiiiiiPS4_,(.L_x_229 - _ZN2at6native14vol2col_kernelIN3c104HalfEEEvlPKT_iiiiiiiiiiiiiiiiiiPS4_)
        .other          _ZN2at6native14vol2col_kernelIN3c104HalfEEEvlPKT_iiiiiiiiiiiiiiiiiiPS4_,@"STO_CUDA_ENTRY STV_DEFAULT"
_ZN2at6native14vol2col_kernelIN3c104HalfEEEvlPKT_iiiiiiiiiiiiiiiiiiPS4_:
.text._ZN2at6native14vol2col_kernelIN3c104HalfEEEvlPKT_iiiiiiiiiiiiiiiiiiPS4_:
        /* <DEDUP_REMOVED lines=24> */
.L_x_48:
        /* <DEDUP_REMOVED lines=11> */
[----:B------:R-:W-:Y:S05]  /*0230*/  CALL.REL.NOINC `($__internal_1_$__cuda_sm20_div_s64) ;  /* 0x0000187000007944 */ /* 0x000fea0003c00000 */
        /* <DEDUP_REMOVED lines=9> */
.L_x_26:
        /* <DEDUP_REMOVED lines=22> */
.L_x_27:
[----:B------:R-:W-:Y:S05]  /*0430*/  BSYNC B0 ;  /* 0x0000000000007941 */ /* 0x000fea0003800000 */
.L_x_25:
        /* <DEDUP_REMOVED lines=21> */
.L_x_29:
        /* <DEDUP_REMOVED lines=23> */
.L_x_30:
[----:B------:R-:W-:Y:S05]  /*0700*/  BSYNC B0 ;  /* 0x0000000000007941 */ /* 0x000fea0003800000 */
.L_x_28:
        /* <DEDUP_REMOVED lines=10> */
[----:B------:R-:W-:Y:S05]  /*07b0*/  CALL.REL.NOINC `($__internal_1_$__cuda_sm20_div_s64) ;  /* 0x000012f000007944 */ /* 0x000fea0003c00000 */
        /* <DEDUP_REMOVED lines=10> */
.L_x_32:
        /* <DEDUP_REMOVED lines=22> */
.L_x_33:
[----:B------:R-:W-:Y:S05]  /*09c0*/  BSYNC B0 ;  /* 0x0000000000007941 */ /* 0x000fea0003800000 */
.L_x_31:
        /* <DEDUP_REMOVED lines=83> */
.L_x_46:
[----:B------:R-:W-:Y:S02]  /*0f00*/  IMAD.MOV.U32 R22, RZ, RZ, c[0x0][0x184] ;  /* 0x00006100ff167624 */ /* 0x000fe400078e00ff */
[----:B------:R-:W-:-:S03]  /*0f10*/  IMAD R31, R38, c[0x0][0x1a0], RZ ;  /* 0x00006800261f7a24 */ /* 0x000fc600078e02ff */
[----:B------:R-:W-:Y:S02]  /*0f20*/  ISETP.GE.AND P0, PT, R22, 0x1, PT ;  /* 0x000000011600780c */ /* 0x000fe40003f06270 */
[----:B------:R-:W-:-:S04]  /*0f30*/  IADD3 R30, P1, R31, R10, RZ ;  /* 0x0000000a1f1e7210 */ /* 0x000fc80007f3e0ff */
[----:B------:R-:W-:-:S07]  /*0f40*/  LEA.HI.X.SX32 R31, R31, R9, 0x1, P1 ;  /* 0x000000091f1f7211 */ /* 0x000fce00008f0eff */
[----:B0-----:R-:W-:Y:S05]  /*0f50*/  @!P0 BRA `(.L_x_35) ;  /* 0x00000a9000008947 */ /* 0x001fea0003800000 */
[----:B------:R-:W-:Y:S02]  /*0f60*/  IMAD.MOV.U32 R40, RZ, RZ, RZ ;  /* 0x000000ffff287224 */ /* 0x000fe400078e00ff */
.L_x_45:
        /* <DEDUP_REMOVED lines=28> */
.L_x_37:
        /* <DEDUP_REMOVED lines=71> */
.L_x_36:
        /* <DEDUP_REMOVED lines=20> */
.L_x_40:
[----:B------:R-:W-:Y:S05]  /*16e0*/  BSYNC B0 ;  /* 0x0000000000007941 */ /* 0x000fea0003800000 */
.L_x_39:
        /* <DEDUP_REMOVED lines=23> */
.L_x_42:
[----:B------:R-:W-:Y:S05]  /*1860*/  BSYNC B0 ;  /* 0x0000000000007941 */ /* 0x000fea0003800000 */
.L_x_41:
        /* <DEDUP_REMOVED lines=20> */
.L_x_44:
[----:B------:R-:W-:Y:S05]  /*19b0*/  BSYNC B0 ;  /* 0x0000000000007941 */ /* 0x000fea0003800000 */
.L_x_43:
[----:B-----5:R1:W-:Y:S02]  /*19c0*/  STG.E.U16 [R20.64], R25 ;  /* 0x0000001914007986 */ /* 0x0203e4000c101510 */
[----:B-1----:R-:W-:-:S04]  /*19d0*/  IMAD.WIDE R20, R16, 0x6, R22 ;  /* 0x0000000610147825 */ /* 0x002fc800078e0216 */
.L_x_38:
[----:B-1----:R-:W-:Y:S05]  /*19e0*/  @!P4 BRA `(.L_x_45) ;  /* 0xfffff5800000c947 */ /* 0x002fea000383ffff */
.L_x_35:
[----:B------:R-:W-:-:S04]  /*19f0*/  IADD3 R38, R38, 0x1, RZ ;  /* 0x0000000126267810 */ /* 0x000fc80007ffe0ff */
[----:B------:R-:W-:-:S13]  /*1a00*/  ISETP.GE.AND P0, PT, R38, c[0x0][0x17c], PT ;  /* 0x00005f0026007a0c */ /* 0x000fda0003f06270 */
[----:B------:R-:W-:Y:S05]  /*1a10*/  @!P0 BRA `(.L_x_46) ;  /* 0xfffff4e000008947 */ /* 0x000fea000383ffff */
.L_x_34:
        /* <DEDUP_REMOVED lines=8> */
.L_x_47:
[----:B------:R-:W-:Y:S05]  /*1aa0*/  EXIT ;  /* 0x000000000000794d */ /* 0x000fea0003800000 */
        .weak           $__internal_1_$__cuda_sm20_div_s64
        .type           $__internal_1_$__cuda_sm20_div_s64,@function
        .size           $__internal_1_$__cuda_sm20_div_s64,(.L_x_229 - $__internal_1_$__cuda_sm20_div_s64)
$__internal_1_$__cuda_sm20_div_s64:
        /* <DEDUP_REMOVED lines=83> */
[----:B------:R-:W-:Y:S06]  /*1fe0*/  RET.REL.NODEC R4 `(_ZN2at6native14vol2col_kernelIN3c104HalfEEEvlPKT_iiiiiiiiiiiiiiiiiiPS4_) ;  /* 0xffffe01004007950 */ /* 0x000fec0003c3ffff */
.L_x_49:
        /* <DEDUP_REMOVED lines=9> */
.L_x_229:


//--------------------- .text._ZN2at6native14vol2col_kernelIfEEvlPKT_iiiiiiiiiiiiiiiiiiPS2_ --------------------------
	.section	.text._ZN2at6native14vol2col_kernelIfEEvlPKT_iiiiiiiiiiiiiiiiiiPS2_,"ax",@progbits
	.sectioninfo	@"SHI_REGISTERS=47"
	.align	128
        .global         _ZN2at6native14vol2col_kernelIfEEvlPKT_iiiiiiiiiiiiiiiiiiPS2_
        .type           _ZN2at6native14vol2col_kernelIfEEvlPKT_iiiiiiiiiiiiiiiiiiPS2_,@function
        .size           _ZN2at6native14vol2col_kernelIfEEvlPKT_iiiiiiiiiiiiiiiiiiPS2_,(.L_x_230 - _ZN2at6native14vol2col_kernelIfEEvlPKT_iiiiiiiiiiiiiiiiiiPS2_)
        .other          _ZN2at6native14vol2col_kernelIfEEvlPKT_iiiiiiiiiiiiiiiiiiPS2_,@"STO_CUDA_ENTRY STV_DEFAULT"
_ZN2at6native14vol2col_kernelIfEEvlPKT_iiiiiiiiiiiiiiiiiiPS2_:
.text._ZN2at6native14vol2col_kernelIfEEvlPKT_iiiiiiiiiiiiiiiiiiPS2_:
        /* <DEDUP_REMOVED lines=8> */
[----:B------:R-:W-:Y:S01]  /*0080*/  MOV R0, R16 ;  /* 0x0000001000007202 */ /* 0x000fe20000000f00 */
        /* <DEDUP_REMOVED lines=16> */
.L_x_73:
[----:B------:R-:W-:Y:S01]  /*0190*/  IMAD.MOV.U32 R22, RZ, RZ, c[0x0][0x1b4] ;  /* 0x00006d00ff167624 */ /* 0x000fe200078e00ff */
[----:B------:R-:W-:Y:S04]  /*01a0*/  BSSY B0, `(.L_x_50) ;  /* 0x000002c000007945 */ /* 0x000fe80003800000 */
[----:B------:R-:W-:-:S04]  /*01b0*/  SHF.R.S32.HI R22, RZ, 0x1f, R22 ;  /* 0x0000001fff167819 */ /* 0x000fc80000011416 */
[----:B------:R-:W-:-:S04]  /*01c0*/  LOP3.LUT R4, R17, R22, RZ, 0xfc, !PT ;  /* 0x0000001611047212 */ /* 0x000fc800078efcff */
[----:B------:R-:W-:-:S13]  /*01d0*/  ISETP.NE.U32.AND P0, PT, R4, RZ, PT ;  /* 0x000000ff0400720c */ /* 0x000fda0003f05070 */
[----:B01----:R-:W-:Y:S05]  /*01e0*/  @!P0 BRA `(.L_x_51) ;  /* 0x0000011000008947 */ /* 0x003fea0003800000 */
[----:B------:R-:W-:Y:S01]  /*01f0*/  IMAD.MOV.U32 R28, RZ, RZ, R0 ;  /* 0x000000ffff1c7224 */ /* 0x000fe200078e0000 */
[----:B------:R-:W-:Y:S01]  /*0200*/  MOV R11, R17 ;  /* 0x00000011000b7202 */ /* 0x000fe20000000f00 */
[----:B------:R-:W-:Y:S01]  /*0210*/  IMAD.MOV.U32 R10, RZ, RZ, c[0x0][0x1b4] ;  /* 0x00006d00ff0a7624 */ /* 0x000fe200078e00ff */
[----:B------:R-:W-:Y:S01]  /*0220*/  MOV R8, 0x250 ;  /* 0x0000025000087802 */ /* 0x000fe20000000f00 */
[----:B------:R-:W-:Y:S02]  /*0230*/  IMAD.MOV.U32 R9, RZ, RZ, R22 ;  /* 0x000000ffff097224 */ /* 0x000fe400078e0016 */
[----:B------:R-:W-:Y:S05]  /*0240*/  CALL.REL.NOINC `($__internal_2_$__cuda_sm20_div_s64) ;  /* 0x0000177000007944 */ /* 0x000fea0003c00000 */
[----:B------:R-:W-:Y:S01]  /*0250*/  IADD3 R9, P0, RZ, -R24, RZ ;  /* 0x80000018ff097210 */ /* 0x000fe20007f1e0ff */
[----:B------:R-:W-:Y:S01]  /*0260*/  IMAD.MOV.U32 R5, RZ, RZ, R17 ;  /* 0x000000ffff057224 */ /* 0x000fe200078e0011 */
[----:B------:R-:W-:Y:S01]  /*0270*/  MOV R4, R0 ;  /* 0x0000000000047202 */ /* 0x000fe20000000f00 */
[----:B------:R-:W-:Y:S01]  /*0280*/  IMAD.MOV.U32 R14, RZ, RZ, R24 ;  /* 0x000000ffff0e7224 */ /* 0x000fe200078e0018 */
[----:B------:R-:W-:Y:S01]  /*0290*/  MOV R15, R25 ;  /* 0x00000019000f7202 */ /* 0x000fe20000000f00 */
[----:B------:R-:W-:Y:S02]  /*02a0*/  IMAD.X R7, RZ, RZ, ~R25, P0 ;  /* 0x000000ffff077224 */ /* 0x000fe400000e0e19 */
[----:B------:R-:W-:-:S04]  /*02b0*/  IMAD.WIDE.U32 R12, R9, c[0x0][0x1b4], R4 ;  /* 0x00006d00090c7a25 */ /* 0x000fc800078e0004 */
[----:B------:R-:W-:-:S04]  /*02c0*/  IMAD R7, R7, c[0x0][0x1b4], RZ ;  /* 0x00006d0007077a24 */ /* 0x000fc800078e02ff */
[----:B------:R-:W-:-:S04]  /*02d0*/  IMAD R7, R22, R9, R7 ;  /* 0x0000000916077224 */ /* 0x000fc800078e0207 */
[----:B------:R-:W-:Y:S01]  /*02e0*/  IMAD.IADD R23, R13, 0x1, R7 ;  /* 0x000000010d177824 */ /* 0x000fe200078e0207 */
[----:B------:R-:W-:Y:S05]  /*02f0*/  BRA `(.L_x_52) ;  /* 0x0000016000007947 */ /* 0x000fea0003800000 */
.L_x_51:
        /* <DEDUP_REMOVED lines=19> */
[----:B------:R-:W-:-:S04]  /*0430*/  @!P2 LOP3.LUT R14, RZ, c[0x0][0x1b4], RZ, 0x33, !PT ;  /* 0x00006d00ff0eaa12 */ /* 0x000fc800078e33ff */
[----:B------:R-:W-:-:S05]  /*0440*/  IADD3 R5, -R14, RZ, RZ ;  /* 0x000000ff0e057210 */ /* 0x000fca0007ffe1ff */
[----:B------:R-:W-:Y:S02]  /*0450*/  IMAD R12, R5, c[0x0][0x1b4], R0 ;  /* 0x00006d00050c7a24 */ /* 0x000fe400078e0200 */
.L_x_52:
[----:B------:R-:W-:Y:S05]  /*0460*/  BSYNC B0 ;  /* 0x0000000000007941 */ /* 0x000fea0003800000 */
.L_x_50:
        /* <DEDUP_REMOVED lines=11> */
[----:B------:R-:W-:Y:S05]  /*0520*/  CALL.REL.NOINC `($__internal_2_$__cuda_sm20_div_s64) ;  /* 0x0000149000007944 */ /* 0x000fea0003c00000 */
[----:B------:R-:W-:Y:S01]  /*0530*/  IADD3 R5, P0, RZ, -R24, RZ ;  /* 0x80000018ff057210 */ /* 0x000fe20007f1e0ff */
[----:B------:R-:W-:Y:S02]  /*0540*/  IMAD.MOV.U32 R6, RZ, RZ, R24 ;  /* 0x000000ffff067224 */ /* 0x000fe400078e0018 */
[----:B------:R-:W-:Y:S01]  /*0550*/  IMAD.MOV.U32 R7, RZ, RZ, R25 ;  /* 0x000000ffff077224 */ /* 0x000fe200078e0019 */
[----:B------:R-:W-:Y:S01]  /*0560*/  IADD3.X R4, RZ, ~R25, RZ, P0, !PT ;  /* 0x80000019ff047210 */ /* 0x000fe200007fe4ff */
[----:B------:R-:W-:-:S04]  /*0570*/  IMAD.WIDE.U32 R14, R5, c[0x0][0x1b0], R14 ;  /* 0x00006c00050e7a25 */ /* 0x000fc800078e000e */
[----:B------:R-:W-:-:S04]  /*0580*/  IMAD R4, R4, c[0x0][0x1b0], RZ ;  /* 0x00006c0004047a24 */ /* 0x000fc800078e02ff */
[----:B------:R-:W-:-:S04]  /*0590*/  IMAD R5, R13, R5, R4 ;  /* 0x000000050d057224 */ /* 0x000fc800078e0204 */
[----:B------:R-:W-:Y:S01]  /*05a0*/  IMAD.IADD R15, R15, 0x1, R5 ;  /* 0x000000010f0f7824 */ /* 0x000fe200078e0205 */
[----:B------:R-:W-:Y:S05]  /*05b0*/  BRA `(.L_x_55) ;  /* 0x0000017000007947 */ /* 0x000fea0003800000 */
.L_x_54:
[----:B------:R-:W0:Y:S01]  /*05c0*/  I2F.U32.RP R6, c[0x0][0x1b0] ;  /* 0x00006c0000067b06 */ /* 0x000e220000209000 */
[----:B------:R-:W-:Y:S01]  /*05d0*/  ISETP.NE.U32.AND P2, PT, RZ, c[0x0][0x1b0], PT ;  /* 0x00006c00ff007a0c */ /* 0x000fe20003f45070 */
[----:B------:R-:W-:-:S06]  /*05e0*/  HFMA2.MMA R15, -RZ, RZ, 0, 0 ;  /* 0x00000000ff0f7435 */ /* 0x000fcc00000001ff */
[----:B0-----:R-:W0:Y:S02]  /*05f0*/  MUFU.RCP R6, R6 ;  /* 0x0000000600067308 */ /* 0x001e240000001000 */
[----:B0-----:R-:W-:-:S06]  /*0600*/  IADD3 R4, R6, 0xffffffe, RZ ;  /* 0x0ffffffe06047810 */ /* 0x001fcc0007ffe0ff */
[----:B------:R0:W1:Y:S02]  /*0610*/  F2I.FTZ.U32.TRUNC.NTZ R5, R4 ;  /* 0x0000000400057305 */ /* 0x000064000021f000 */
[----:B0-----:R-:W-:Y:S01]  /*0620*/  IMAD.MOV.U32 R4, RZ, RZ, RZ ;  /* 0x000000ffff047224 */ /* 0x001fe200078e00ff */
[----:B-1----:R-:W-:-:S05]  /*0630*/  IADD3 R7, RZ, -R5, RZ ;  /* 0x80000005ff077210 */ /* 0x002fca0007ffe0ff */
        /* <DEDUP_REMOVED lines=15> */
.L_x_55:
[----:B------:R-:W-:Y:S05]  /*0730*/  BSYNC B0 ;  /* 0x0000000000007941 */ /* 0x000fea0003800000 */
.L_x_53:
[----:B------:R-:W-:Y:S01]  /*0740*/  MOV R9, c[0x0][0x1ac] ;  /* 0x00006b0000097a02 */ /* 0x000fe20000000f00 */
[----:B------:R-:W-:Y:S03]  /*0750*/  BSSY B0, `(.L_x_56) ;  /* 0x000002a000007945 */ /* 0x000fe60003800000 */
[----:B------:R-:W-:-:S04]  /*0760*/  SHF.R.S32.HI R9, RZ, 0x1f, R9 ;  /* 0x0000001fff097819 */ /* 0x000fc80000011409 */
[----:B------:R-:W-:-:S04]  /*0770*/  LOP3.LUT R4, R7, R9, RZ, 0xfc, !PT ;  /* 0x0000000907047212 */ /* 0x000fc800078efcff */
[----:B------:R-:W-:-:S13]  /*0780*/  ISETP.NE.U32.AND P0, PT, R4, RZ, PT ;  /* 0x000000ff0400720c */ /* 0x000fda0003f05070 */
[----:B------:R-:W-:Y:S05]  /*0790*/  @!P0 BRA `(.L_x_57) ;  /* 0x000000f000008947 */ /* 0x000fea0003800000 */
[----:B------:R-:W-:Y:S01]  /*07a0*/  IMAD.MOV.U32 R28, RZ, RZ, R6 ;  /* 0x000000ffff1c7224 */ /* 0x000fe200078e0006 */
[----:B------:R-:W-:Y:S01]  /*07b0*/  MOV R10, c[0x0][0x1ac] ;  /* 0x00006b00000a7a02 */ /* 0x000fe20000000f00 */
[----:B------:R-:W-:Y:S01]  /*07c0*/  IMAD.MOV.U32 R11, RZ, RZ, R7 ;  /* 0x000000ffff0b7224 */ /* 0x000fe200078e0007 */
[----:B------:R-:W-:Y:S02]  /*07d0*/  MOV R8, 0x7f0 ;  /* 0x000007f000087802 */ /* 0x000fe40000000f00 */
[----:B------:R-:W-:Y:S05]  /*07e0*/  CALL.REL.NOINC `($__internal_2_$__cuda_sm20_div_s64) ;  /* 0x000011d000007944 */ /* 0x000fea0003c00000 */
        /* <DEDUP_REMOVED lines=10> */
.L_x_57:
[----:B------:R-:W0:Y:S01]  /*0890*/  I2F.U32.RP R7, c[0x0][0x1ac] ;  /* 0x00006b0000077b06 */ /* 0x000e220000209000 */
[----:B------:R-:W-:Y:S01]  /*08a0*/  ISETP.NE.U32.AND P2, PT, RZ, c[0x0][0x1ac], PT ;  /* 0x00006b00ff007a0c */ /* 0x000fe20003f45070 */
[----:B------:R-:W-:Y:S02]  /*08b0*/  IMAD.MOV.U32 R29, RZ, RZ, RZ ;  /* 0x000000ffff1d7224 */ /* 0x000fe400078e00ff */
[----:B------:R-:W-:-:S04]  /*08c0*/  IMAD.MOV.U32 R25, RZ, RZ, RZ ;  /* 0x000000ffff197224 */ /* 0x000fc800078e00ff */
        /* <DEDUP_REMOVED lines=18> */
.L_x_58:
[----:B------:R-:W-:Y:S05]  /*09f0*/  BSYNC B0 ;  /* 0x0000000000007941 */ /* 0x000fea0003800000 */
.L_x_56:
        /* <DEDUP_REMOVED lines=11> */
[C---:B------:R-:W-:Y:S01]  /*0ab0*/  IMAD.WIDE.U32 R4, R6.reuse, c[0x0][0x184], RZ ;  /* 0x0000610006047a25 */ /* 0x040fe200078e00ff */
[----:B------:R-:W-:Y:S01]  /*0ac0*/  UIADD3.X UR10, URZ, ~UR7, URZ, UP0, !UPT ;  /* 0x800000073f0a7290 */ /* 0x000fe200087fe43f */
[----:B------:R-:W-:Y:S01]  /*0ad0*/  MOV R10, UR8 ;  /* 0x00000008000a7c02 */ /* 0x000fe20008000f00 */
[----:B------:R-:W-:Y:S01]  /*0ae0*/  USHF.R.S32.HI UR7, URZ, 0x1f, UR15 ;  /* 0x0000001f3f077899 */ /* 0x000fe2000801140f */
[----:B------:R-:W-:Y:S01]  /*0af0*/  IMAD R7, R6, R11, R7 ;  /* 0x0000000b06077224 */ /* 0x000fe200078e0207 */
[----:B------:R-:W-:Y:S01]  /*0b00*/  USHF.R.S32.HI UR9, URZ, 0x1f, UR11 ;  /* 0x0000001f3f097899 */ /* 0x000fe2000801140b */
[----:B------:R-:W-:Y:S01]  /*0b10*/  IMAD R27, R15, c[0x0][0x198], RZ ;  /* 0x000066000f1b7a24 */ /* 0x000fe200078e02ff */
[----:B------:R-:W-:Y:S01]  /*0b20*/  UIADD3 UR11, UP1, URZ, -UR11, URZ ;  /* 0x8000000b3f0b7290 */ /* 0x000fe2000ff3e03f */
[----:B------:R-:W-:Y:S01]  /*0b30*/  IMAD.IADD R5, R5, 0x1, R7 ;  /* 0x0000000105057824 */ /* 0x000fe200078e0207 */
[----:B------:R-:W-:Y:S01]  /*0b40*/  ULDC.64 UR12, c[0x0][0x198] ;  /* 0x00006600000c7ab9 */ /* 0x000fe20000000a00 */
[----:B------:R-:W-:Y:S01]  /*0b50*/  IMAD.U32 R11, RZ, RZ, UR10 ;  /* 0x0000000aff0b7e24 */ /* 0x000fe2000f8e00ff */
[----:B------:R-:W-:Y:S01]  /*0b60*/  UIADD3.X UR9, URZ, ~UR9, URZ, UP1, !UPT ;  /* 0x800000093f097290 */ /* 0x000fe20008ffe43f */
[----:B------:R-:W-:Y:S01]  /*0b70*/  IMAD R5, R5, c[0x0][0x1ac], RZ ;  /* 0x00006b0005057a24 */ /* 0x000fe200078e02ff */
[----:B------:R-:W-:Y:S01]  /*0b80*/  USHF.R.S32.HI UR8, URZ, 0x1f, UR12 ;  /* 0x0000001f3f087899 */ /* 0x000fe2000801140c */
[----:B------:R-:W-:-:S03]  /*0b90*/  IMAD.WIDE.U32 R10, R28, c[0x0][0x194], R10 ;  /* 0x000065001c0a7a25 */ /* 0x000fc600078e000a */
[----:B------:R-:W-:Y:S01]  /*0ba0*/  MOV R7, UR9 ;  /* 0x0000000900077c02 */ /* 0x000fe20008000f00 */
[----:B------:R-:W-:Y:S01]  /*0bb0*/  IMAD R33, R9, R4, R5 ;  /* 0x0000000409217224 */ /* 0x000fe200078e0205 */
[----:B------:R-:W-:Y:S01]  /*0bc0*/  MOV R8, R10 ;  /* 0x0000000a00087202 */ /* 0x000fe20000000f00 */
[----:B------:R-:W-:Y:S02]  /*0bd0*/  IMAD R5, R29, c[0x0][0x194], RZ ;  /* 0x000065001d057a24 */ /* 0x000fe400078e02ff */
[----:B------:R-:W-:Y:S02]  /*0be0*/  IMAD R35, R24, UR4, R31 ;  /* 0x0000000418237c24 */ /* 0x000fe4000f8e021f */
[----:B------:R-:W-:Y:S01]  /*0bf0*/  IMAD R9, R28, UR7, R5 ;  /* 0x000000071c097c24 */ /* 0x000fe2000f8e0205 */
[----:B------:R-:W-:Y:S01]  /*0c00*/  USHF.R.S32.HI UR7, URZ, 0x1f, UR14 ;  /* 0x0000001f3f077899 */ /* 0x000fe2000801140e */
[----:B------:R-:W-:-:S04]  /*0c10*/  IMAD.WIDE.U32 R4, R4, c[0x0][0x1ac], RZ ;  /* 0x00006b0004047a25 */ /* 0x000fc800078e00ff */
[----:B------:R-:W-:Y:S02]  /*0c20*/  IMAD.IADD R9, R11, 0x1, R9 ;  /* 0x000000010b097824 */ /* 0x000fe400078e0209 */
[----:B------:R-:W-:Y:S02]  /*0c30*/  IMAD.IADD R5, R5, 0x1, R33 ;  /* 0x0000000105057824 */ /* 0x000fe400078e0221 */
[----:B------:R-:W-:Y:S02]  /*0c40*/  IMAD.U32 R6, RZ, RZ, UR11 ;  /* 0x0000000bff067e24 */ /* 0x000fe4000f8e00ff */
[----:B------:R-:W-:Y:S01]  /*0c50*/  IMAD R31, R14, UR8, R27 ;  /* 0x000000080e1f7c24 */ /* 0x000fe2000f8e021b */
[----:B------:R-:W-:Y:S01]  /*0c60*/  UIADD3 UR8, UP0, URZ, -UR14, URZ ;  /* 0x8000000e3f087290 */ /* 0x000fe2000ff1e03f */
[----:B------:R-:W-:-:S03]  /*0c70*/  IMAD.WIDE.U32 R26, R24, c[0x0][0x170], R8 ;  /* 0x00005c00181a7a25 */ /* 0x000fc600078e0008 */
[----:B------:R-:W-:Y:S01]  /*0c80*/  UIADD3.X UR9, URZ, ~UR7, URZ, UP0, !UPT ;  /* 0x800000073f097290 */ /* 0x000fe200087fe43f */
[----:B------:R-:W-:Y:S01]  /*0c90*/  IMAD R33, R5, R24, RZ ;  /* 0x0000001805217224 */ /* 0x000fe200078e02ff */
[----:B------:R-:W-:Y:S01]  /*0ca0*/  USHF.R.S32.HI UR7, URZ, 0x1f, UR13 ;  /* 0x0000001f3f077899 */ /* 0x000fe2000801140d */
[----:B------:R-:W-:-:S04]  /*0cb0*/  IMAD.WIDE.U32 R6, R14, c[0x0][0x198], R6 ;  /* 0x000066000e067a25 */ /* 0x000fc800078e0006 */
[----:B------:R-:W-:Y:S02]  /*0cc0*/  IMAD.IADD R27, R27, 0x1, R35 ;  /* 0x000000011b1b7824 */ /* 0x000fe400078e0223 */
[----:B------:R-:W-:-:S04]  /*0cd0*/  IMAD.WIDE.U32 R28, R24, R4, R28 ;  /* 0x00000004181c7225 */ /* 0x000fc800078e001c */
[----:B------:R-:W-:Y:S01]  /*0ce0*/  IMAD R33, R25, R4, R33 ;  /* 0x0000000419217224 */ /* 0x000fe200078e0221 */
[----:B------:R-:W-:Y:S01]  /*0cf0*/  MOV R4, R6 ;  /* 0x0000000600047202 */ /* 0x000fe20000000f00 */
[----:B------:R-:W-:Y:S02]  /*0d00*/  IMAD.IADD R5, R7, 0x1, R31 ;  /* 0x0000000107057824 */ /* 0x000fe400078e021f */
[----:B------:R-:W-:Y:S02]  /*0d10*/  IMAD R31, R27, c[0x0][0x174], RZ ;  /* 0x00005d001b1f7a24 */ /* 0x000fe400078e02ff */
[----:B------:R-:W-:Y:S02]  /*0d20*/  IMAD.IADD R27, R29, 0x1, R33 ;  /* 0x000000011d1b7824 */ /* 0x000fe400078e0221 */
[----:B------:R-:W-:-:S04]  /*0d30*/  IMAD.WIDE.U32 R24, R26, c[0x0][0x174], R4 ;  /* 0x00005d001a187a25 */ /* 0x000fc800078e0004 */
[----:B------:R-:W-:Y:S02]  /*0d40*/  IMAD R33, R27, c[0x0][0x1b0], RZ ;  /* 0x00006c001b217a24 */ /* 0x000fe400078e02ff */
        /* <DEDUP_REMOVED lines=13> */
[----:B------:R-:W-:Y:S01]  /*0e20*/  IMAD.IADD R25, R25, 0x1, R35 ;  /* 0x0000000119197824 */ /* 0x000fe200078e0223 */
[----:B------:R-:W-:Y:S01]  /*0e30*/  IADD3 R13, R15, R29, RZ ;  /* 0x0000001d0f0d7210 */ /* 0x000fe20007ffe0ff */
[----:B------:R-:W-:Y:S01]  /*0e40*/  IMAD.MOV.U32 R28, RZ, RZ, R12 ;  /* 0x000000ffff1c7224 */ /* 0x000fe200078e000c */
[----:B------:R-:W-:Y:S01]  /*0e50*/  MOV R12, R14 ;  /* 0x0000000e000c7202 */ /* 0x000fe20000000f00 */
[----:B------:R-:W-:Y:S02]  /*0e60*/  IMAD.MOV.U32 R29, RZ, RZ, R23 ;  /* 0x000000ffff1d7224 */ /* 0x000fe400078e0017 */
[----:B------:R-:W-:Y:S02]  /*0e70*/  IMAD R25, R25, c[0x0][0x178], RZ ;  /* 0x00005e0019197a24 */ /* 0x000fe400078e02ff */
[----:B------:R-:W-:-:S04]  /*0e80*/  IMAD.WIDE.U32 R28, R26, c[0x0][0x1b4], R28 ;  /* 0x00006d001a1c7a25 */ /* 0x000fc800078e001c */
[----:B------:R-:W-:Y:S01]  /*0e90*/  IMAD.WIDE.U32 R30, R24, c[0x0][0x178], R12 ;  /* 0x00005e00181e7a25 */ /* 0x000fe200078e000c */
[----:B------:R-:W-:-:S03]  /*0ea0*/  LEA R20, P1, R28, R20, 0x2 ;  /* 0x000000141c147211 */ /* 0x000fc600078210ff */
[----:B------:R-:W-:Y:S01]  /*0eb0*/  IMAD R25, R24, UR6, R25 ;  /* 0x0000000618197c24 */ /* 0x000fe2000f8e0219 */
[----:B------:R-:W-:-:S03]  /*0ec0*/  LEA R2, P2, R30, R2, 0x2 ;  /* 0x000000021e027211 */ /* 0x000fc600078410ff */
[----:B------:R-:W-:Y:S01]  /*0ed0*/  IMAD.IADD R23, R31, 0x1, R25 ;  /* 0x000000011f177824 */ /* 0x000fe200078e0219 */
[----:B------:R-:W-:-:S04]  /*0ee0*/  IADD3 R25, R29, R27, RZ ;  /* 0x0000001b1d197210 */ /* 0x000fc80007ffe0ff */
[----:B------:R-:W-:Y:S02]  /*0ef0*/  LEA.HI.X R3, R30, R3, R23, 0x2, P2 ;  /* 0x000000031e037211 */ /* 0x000fe400010f1417 */
[----:B------:R-:W-:Y:S01]  /*0f00*/  LEA.HI.X R21, R28, R21, R25, 0x2, P1 ;  /* 0x000000151c157211 */ /* 0x000fe200008f1419 */
[----:B------:R-:W-:Y:S05]  /*0f10*/  @P0 BRA `(.L_x_59) ;  /* 0x00000a1000000947 */ /* 0x000fea0003800000 */
[----:B------:R-:W-:Y:S02]  /*0f20*/  IMAD.MOV.U32 R32, RZ, RZ, RZ ;  /* 0x000000ffff207224 */ /* 0x000fe400078e00ff */
.L_x_71:
[----:B------:R-:W-:Y:S02]  /*0f30*/  IMAD.MOV.U32 R22, RZ, RZ, c[0x0][0x184] ;  /* 0x00006100ff167624 */ /* 0x000fe400078e00ff */
[----:B------:R-:W-:-:S03]  /*0f40*/  IMAD R23, R32, c[0x0][0x1a0], RZ ;  /* 0x0000680020177a24 */ /* 0x000fc600078e02ff */
[----:B------:R-:W-:Y:S02]  /*0f50*/  ISETP.GE.AND P0, PT, R22, 0x1, PT ;  /* 0x000000011600780c */ /* 0x000fe40003f06270 */
[----:B------:R-:W-:-:S04]  /*0f60*/  IADD3 R30, P1, R23, R10, RZ ;  /* 0x0000000a171e7210 */ /* 0x000fc80007f3e0ff */
[----:B------:R-:W-:-:S07]  /*0f70*/  LEA.HI.X.SX32 R22, R23, R9, 0x1, P1 ;  /* 0x0000000917167211 */ /* 0x000fce00008f0eff */
[----:B01----:R-:W-:Y:S05]  /*0f80*/  @!P0 BRA `(.L_x_60) ;  /* 0x0000097000008947 */ /* 0x003fea0003800000 */
[----:B------:R-:W-:-:S08]  /*0f90*/  HFMA2.MMA R34, -RZ, RZ, 0, 0 ;  /* 0x00000000ff227435 */ /* 0x000fd000000001ff */
.L_x_70:
[----:B------:R-:W-:Y:S01]  /*0fa0*/  IMAD.MOV.U32 R23, RZ, RZ, c[0x0][0x184] ;  /* 0x00006100ff177624 */ /* 0x000fe200078e00ff */
[----:B------:R-:W-:Y:S01]  /*0fb0*/  ISETP.NE.AND P3, PT, R16, RZ, PT ;  /* 0x000000ff1000720c */ /* 0x000fe20003f65270 */
[C---:B------:R-:W-:Y:S01]  /*0fc0*/  IMAD R25, R34.reuse, c[0x0][0x1a4], RZ ;  /* 0x0000690022197a24 */ /* 0x040fe200078e02ff */
[----:B------:R-:W-:Y:S01]  /*0fd0*/  IADD3 R34, R34, 0x1, RZ ;  /* 0x0000000122227810 */ /* 0x000fe20007ffe0ff */
[----:B------:R-:W-:Y:S01]  /*0fe0*/  IMAD R26, R32, c[0x0][0x1a0], RZ ;  /* 0x00006800201a7a24 */ /* 0x000fe200078e02ff */
[----:B------:R-:W-:Y:S01]  /*0ff0*/  IADD3 R23, R23, -0x1, RZ ;  /* 0xffffffff17177810 */ /* 0x000fe20007ffe0ff */
[----:B------:R-:W-:Y:S01]  /*1000*/  IMAD.MOV.U32 R28, RZ, RZ, RZ ;  /* 0x000000ffff1c7224 */ /* 0x000fe200078e00ff */
[----:B------:R-:W-:Y:S01]  /*1010*/  IADD3 R40, P1, R25, R6, RZ ;  /* 0x0000000619287210 */ /* 0x000fe20007f3e0ff */
[----:B------:R-:W-:Y:S01]  /*1020*/  IMAD R26, R26, c[0x0][0x174], R25 ;  /* 0x00005d001a1a7a24 */ /* 0x000fe200078e0219 */
[----:B------:R-:W-:Y:S02]  /*1030*/  ISETP.GE.U32.AND P0, PT, R23, 0x3, PT ;  /* 0x000000031700780c */ /* 0x000fe40003f06070 */
[----:B------:R-:W-:Y:S01]  /*1040*/  LEA.HI.X.SX32 R23, R25, R5, 0x1, P1 ;  /* 0x0000000519177211 */ /* 0x000fe200008f0eff */
[----:B-1----:R-:W-:Y:S01]  /*1050*/  IMAD R24, R26, c[0x0][0x178], RZ ;  /* 0x00005e001a187a24 */ /* 0x002fe200078e02ff */
[----:B------:R-:W-:-:S02]  /*1060*/  ISETP.GE.AND P4, PT, R34, c[0x0][0x180], PT ;  /* 0x0000600022007a0c */ /* 0x000fc40003f86270 */
[----:B------:R-:W-:-:S07]  /*1070*/  LOP3.LUT R25, R23, R22, RZ, 0xfc, !PT ;  /* 0x0000001617197212 */ /* 0x000fce00078efcff */
[----:B0-----:R-:W-:Y:S05]  /*1080*/  @!P0 BRA `(.L_x_61) ;  /* 0x0000048000008947 */ /* 0x001fea0003800000 */
[----:B------:R-:W-:Y:S01]  /*1090*/  MOV R29, c[0x0][0x1a8] ;  /* 0x00006a00001d7a02 */ /* 0x000fe20000000f00 */
[----:B------:R-:W-:Y:S01]  /*10a0*/  IMAD.MOV.U32 R27, RZ, RZ, RZ ;  /* 0x000000ffff1b7224 */ /* 0x000fe200078e00ff */
[----:B------:R-:W-:Y:S01]  /*10b0*/  ISETP.GE.U32.AND P0, PT, R30, c[0x0][0x170], PT ;  /* 0x00005c001e007a0c */ /* 0x000fe20003f06070 */
[----:B------:R-:W-:Y:S01]  /*10c0*/  IMAD.MOV.U32 R28, RZ, RZ, RZ ;  /* 0x000000ffff1c7224 */ /* 0x000fe200078e00ff */
[----:B------:R-:W-:Y:S01]  /*10d0*/  MOV R31, c[0x0][0x1a8] ;  /* 0x00006a00001f7a02 */ /* 0x000fe20000000f00 */
[----:B------:R-:W-:Y:S01]  /*10e0*/  IMAD.SHL.U32 R33, R29, 0x2, RZ ;  /* 0x000000021d217824 */ /* 0x000fe200078e00ff */
[----:B------:R-:W-:Y:S01]  /*10f0*/  ISETP.GE.AND.EX P0, PT, R22, UR4, PT, P0 ;  /* 0x0000000416007c0c */ /* 0x000fe2000bf06300 */
[C---:B------:R-:W-:Y:S02]  /*1100*/  IMAD R29, R26.reuse, c[0x0][0x178], R29 ;  /* 0x00005e001a1d7a24 */ /* 0x040fe400078e021d */
[----:B------:R-:W-:Y:S02]  /*1110*/  IMAD R35, R26, c[0x0][0x178], R33 ;  /* 0x00005e001a237a24 */ /* 0x000fe400078e0221 */
.L_x_62:
[----:B------:R-:W-:Y:S01]  /*1120*/  IADD3 R36, P1, R27, R14, RZ ;  /* 0x0000000e1b247210 */ /* 0x000fe20007f3e0ff */
[----:B------:R-:W-:-:S03]  /*1130*/  IMAD.MOV.U32 R43, RZ, RZ, RZ ;  /* 0x000000ffff2b7224 */ /* 0x000fc600078e00ff */
[----:B------:R-:W-:Y:S02]  /*1140*/  ISETP.GE.U32.AND P2, PT, R36, c[0x0][0x178], PT ;  /* 0x00005e0024007a0c */ /* 0x000fe40003f46070 */
[----:B------:R-:W-:Y:S02]  /*1150*/  LEA.HI.X.SX32 R36, R27, R13, 0x1, P1 ;  /* 0x0000000d1b247211 */ /* 0x000fe400008f0eff */
[----:B------:R-:W-:Y:S02]  /*1160*/  ISETP.GE.U32.AND P1, PT, R40, c[0x0][0x174], PT ;  /* 0x00005d0028007a0c */ /* 0x000fe40003f26070 */
[----:B------:R-:W-:-:S04]  /*1170*/  LOP3.LUT R37, R25, R36, RZ, 0xfc, !PT ;  /* 0x0000002419257212 */ /* 0x000fc800078efcff */
[----:B------:R-:W-:-:S04]  /*1180*/  ISETP.LT.OR P5, PT, R37, RZ, P0 ;  /* 0x000000ff2500720c */ /* 0x000fc800007a1670 */
[----:B------:R-:W-:-:S04]  /*1190*/  ISETP.GE.OR.EX P5, PT, R23, UR5, P5, P1 ;  /* 0x0000000517007c0c */ /* 0x000fc8000afa6710 */
[----:B------:R-:W-:-:S13]  /*11a0*/  ISETP.GE.OR.EX P2, PT, R36, UR6, P5, P2 ;  /* 0x0000000624007c0c */ /* 0x000fda000af46720 */
[----:B------:R-:W-:-:S04]  /*11b0*/  @!P2 IMAD R37, R26, c[0x0][0x178], R27 ;  /* 0x00005e001a25aa24 */ /* 0x000fc800078e021b */
[----:B------:R-:W-:-:S05]  /*11c0*/  @!P2 IMAD.WIDE R36, R37, 0x4, R2 ;  /* 0x000000042524a825 */ /* 0x000fca00078e0202 */
[----:B0-----:R0:W2:Y:S01]  /*11d0*/  @!P2 LDG.E R43, [R36.64] ;  /* 0x00000010242ba981 */ /* 0x0010a2000c1e1900 */
[----:B------:R-:W-:Y:S01]  /*11e0*/  IADD3 R38, P5, R31, R14, RZ ;  /* 0x0000000e1f267210 */ /* 0x000fe20007fbe0ff */
[----:B------:R-:W-:-:S03]  /*11f0*/  HFMA2.MMA R41, -RZ, RZ, 0, 0 ;  /* 0x00000000ff297435 */ /* 0x000fc600000001ff */
[----:B------:R-:W-:Y:S02]  /*1200*/  LEA.HI.X.SX32 R42, R31, R13, 0x1, P5 ;  /* 0x0000000d1f2a7211 */ /* 0x000fe400028f0eff */
[----:B------:R-:W-:Y:S02]  /*1210*/  ISETP.GE.U32.AND P2, PT, R38, c[0x0][0x178], PT ;  /* 0x00005e0026007a0c */ /* 0x000fe40003f46070 */
[----:B------:R-:W-:-:S04]  /*1220*/  LOP3.LUT R38, R25, R42, RZ, 0xfc, !PT ;  /* 0x0000002a19267212 */ /* 0x000fc800078efcff */
[----:B------:R-:W-:-:S04]  /*1230*/  ISETP.LT.OR P5, PT, R38, RZ, P0 ;  /* 0x000000ff2600720c */ /* 0x000fc800007a1670 */
[----:B------:R-:W-:-:S04]  /*1240*/  ISETP.GE.OR.EX P5, PT, R23, UR5, P5, P1 ;  /* 0x0000000517007c0c */ /* 0x000fc8000afa6710 */
[----:B------:R-:W-:-:S13]  /*1250*/  ISETP.GE.OR.EX P2, PT, R42, UR6, P5, P2 ;  /* 0x000000062a007c0c */ /* 0x000fda000af46720 */
[----:B------:R-:W-:Y:S01]  /*1260*/  @!P2 IMAD.WIDE R38, R29, 0x4, R2 ;  /* 0x000000041d26a825 */ /* 0x000fe200078e0202 */
[C---:B0-----:R-:W-:Y:S01]  /*1270*/  IADD3 R36, P5, R33.reuse, R14, RZ ;  /* 0x0000000e21247210 */ /* 0x041fe20007fbe0ff */
[----:B--2---:R0:W-:Y:S04]  /*1280*/  STG.E [R20.64], R43 ;  /* 0x0000002b14007986 */ /* 0x0041e8000c101910 */
[----:B------:R1:W2:Y:S01]  /*1290*/  @!P2 LDG.E R41, [R38.64] ;  /* 0x000000102629a981 */ /* 0x0002a2000c1e1900 */
[----:B------:R-:W-:Y:S02]  /*12a0*/  LEA.HI.X.SX32 R42, R33, R13, 0x1, P5 ;  /* 0x0000000d212a7211 */ /* 0x000fe400028f0eff */
[----:B------:R-:W-:Y:S02]  /*12b0*/  ISETP.GE.U32.AND P2, PT, R36, c[0x0][0x178], PT ;  /* 0x00005e0024007a0c */ /* 0x000fe40003f46070 */
[----:B------:R-:W-:Y:S01]  /*12c0*/  LOP3.LUT R36, R25, R42, RZ, 0xfc, !PT ;  /* 0x0000002a19247212 */ /* 0x000fe200078efcff */
[----:B0-----:R-:W-:-:S03]  /*12d0*/  IMAD.WIDE R20, R18, 0x4, R20 ;  /* 0x0000000412147825 */ /* 0x001fc600078e0214 */
[----:B------:R-:W-:Y:S01]  /*12e0*/  ISETP.LT.OR P5, PT, R36, RZ, P0 ;  /* 0x000000ff2400720c */ /* 0x000fe200007a1670 */
[----:B------:R-:W-:-:S03]  /*12f0*/  IMAD.MOV.U32 R43, RZ, RZ, RZ ;  /* 0x000000ffff2b7224 */ /* 0x000fc600078e00ff */
[----:B------:R-:W-:-:S04]  /*1300*/  ISETP.GE.OR.EX P5, PT, R23, UR5, P5, P1 ;  /* 0x0000000517007c0c */ /* 0x000fc8000afa6710 */
[----:B------:R-:W-:-:S13]  /*1310*/  ISETP.GE.OR.EX P2, PT, R42, UR6, P5, P2 ;  /* 0x000000062a007c0c */ /* 0x000fda000af46720 */
[----:B------:R-:W-:-:S04]  /*1320*/  @!P2 IMAD.WIDE R36, R35, 0x4, R2 ;  /* 0x000000042324a825 */ /* 0x000fc800078e0202 */
[----:B------:R-:W-:-:S04]  /*1330*/  IMAD.MOV.U32 R44, RZ, RZ, c[0x0][0x1a8] ;  /* 0x00006a00ff2c7624 */ /* 0x000fc800078e00ff */
[C---:B-1----:R-:W-:Y:S01]  /*1340*/  IMAD R39, R44.reuse, 0x3, R27 ;  /* 0x000000032c277824 */ /* 0x042fe200078e021b */
[----:B--2---:R0:W-:Y:S04]  /*1350*/  STG.E [R20.64], R41 ;  /* 0x0000002914007986 */ /* 0x0041e8000c101910 */
[----:B------:R1:W2:Y:S01]  /*1360*/  @!P2 LDG.E R43, [R36.64] ;  /* 0x00000010242ba981 */ /* 0x0002a2000c1e1900 */
[C---:B------:R-:W-:Y:S01]  /*1370*/  IADD3 R38, P2, R39.reuse, R14, RZ ;  /* 0x0000000e27267210 */ /* 0x040fe20007f5e0ff */
[----:B------:R-:W-:Y:S01]  /*1380*/  IMAD R33, R44, 0x4, R33 ;  /* 0x000000042c217824 */ /* 0x000fe200078e0221 */
[----:B------:R-:W-:Y:S01]  /*1390*/  IADD3 R28, R28, 0x4, RZ ;  /* 0x000000041c1c7810 */ /* 0x000fe20007ffe0ff */
[----:B------:R-:W-:Y:S01]  /*13a0*/  IMAD R35, R44, 0x4, R35 ;  /* 0x000000042c237824 */ /* 0x000fe200078e0223 */
[----:B------:R-:W-:-:S02]  /*13b0*/  LEA.HI.X.SX32 R42, R39, R13, 0x1, P2 ;  /* 0x0000000d272a7211 */ /* 0x000fc400010f0eff */
[----:B------:R-:W-:Y:S01]  /*13c0*/  ISETP.GE.U32.AND P2, PT, R38, c[0x0][0x178], PT ;  /* 0x00005e0026007a0c */ /* 0x000fe20003f46070 */
[----:B0-----:R-:W-:Y:S01]  /*13d0*/  IMAD.WIDE R20, R18, 0x4, R20 ;  /* 0x0000000412147825 */ /* 0x001fe200078e0214 */
[----:B------:R-:W-:Y:S02]  /*13e0*/  LOP3.LUT R38, R25, R42, RZ, 0xfc, !PT ;  /* 0x0000002a19267212 */ /* 0x000fe400078efcff */
[----:B------:R-:W-:Y:S02]  /*13f0*/  MOV R41, RZ ;  /* 0x000000ff00297202 */ /* 0x000fe40000000f00 */
[----:B------:R-:W-:Y:S02]  /*1400*/  ISETP.LT.OR P5, PT, R38, RZ, P0 ;  /* 0x000000ff2600720c */ /* 0x000fe400007a1670 */
[----:B------:R-:W-:Y:S02]  /*1410*/  LEA R31, R44, R31, 0x2 ;  /* 0x0000001f2c1f7211 */ /* 0x000fe400078e10ff */
[----:B------:R-:W-:-:S02]  /*1420*/  ISETP.GE.OR.EX P5, PT, R23, UR5, P5, P1 ;  /* 0x0000000517007c0c */ /* 0x000fc4000afa6710 */
[----:B------:R-:W-:Y:S02]  /*1430*/  LEA R29, R44, R29, 0x2 ;  /* 0x0000001d2c1d7211 */ /* 0x000fe400078e10ff */
[----:B------:R-:W-:-:S13]  /*1440*/  ISETP.GE.OR.EX P2, PT, R42, UR6, P5, P2 ;  /* 0x000000062a007c0c */ /* 0x000fda000af46720 */
[----:B-1----:R-:W-:-:S04]  /*1450*/  @!P2 IMAD R36, R44, 0x3, R24 ;  /* 0x000000032c24a824 */ /* 0x002fc800078e0218 */
[----:B------:R-:W-:Y:S01]  /*1460*/  @!P2 IMAD.IADD R37, R36, 0x1, R27 ;  /* 0x000000012425a824 */ /* 0x000fe200078e021b */
[----:B--2---:R0:W-:Y:S03]  /*1470*/  STG.E [R20.64], R43 ;  /* 0x0000002b14007986 */ /* 0x0041e6000c101910 */
[----:B------:R-:W-:-:S04]  /*1480*/  @!P2 IMAD.WIDE R36, R37, 0x4, R2 ;  /* 0x000000042524a825 */ /* 0x000fc800078e0202 */
[----:B------:R-:W-:Y:S01]  /*1490*/  IMAD.WIDE R38, R18, 0x4, R20 ;  /* 0x0000000412267825 */ /* 0x000fe200078e0214 */
[----:B------:R-:W2:Y:S03]  /*14a0*/  @!P2 LDG.E R41, [R36.64] ;  /* 0x000000102429a981 */ /* 0x000ea6000c1e1900 */
[----:B------:R-:W-:Y:S02]  /*14b0*/  IMAD R27, R44, 0x4, R27 ;  /* 0x000000042c1b7824 */ /* 0x000fe400078e021b */
[----:B0-----:R-:W-:-:S05]  /*14c0*/  IMAD.IADD R20, R19, 0x1, R28 ;  /* 0x0000000113147824 */ /* 0x001fca00078e021c */
[----:B------:R-:W-:Y:S01]  /*14d0*/  ISETP.NE.AND P1, PT, R20, RZ, PT ;  /* 0x000000ff1400720c */ /* 0x000fe20003f25270 */
[----:B------:R-:W-:Y:S01]  /*14e0*/  IMAD.WIDE R20, R18, 0x4, R38 ;  /* 0x0000000412147825 */ /* 0x000fe200078e0226 */
[----:B--2---:R0:W-:Y:S11]  /*14f0*/  STG.E [R38.64], R41 ;  /* 0x0000002926007986 */ /* 0x0041f6000c101910 */
[----:B------:R-:W-:Y:S05]  /*1500*/  @P1 BRA `(.L_x_62) ;  /* 0xfffffc1000001947 */ /* 0x000fea000383ffff */
.L_x_61:
[----:B------:R-:W-:Y:S05]  /*1510*/  @!P3 BRA `(.L_x_63) ;  /* 0x000003d00000b947 */ /* 0x000fea0003800000 */
[----:B------:R-:W-:Y:S01]  /*1520*/  IMAD R31, R28, c[0x0][0x1a8], RZ ;  /* 0x00006a001c1f7a24 */ /* 0x000fe200078e02ff */
[----:B------:R-:W-:Y:S01]  /*1530*/  ISETP.GE.U32.AND P0, PT, R30, c[0x0][0x170], PT ;  /* 0x00005c001e007a0c */ /* 0x000fe20003f06070 */
[----:B------:R-:W-:Y:S01]  /*1540*/  BSSY B0, `(.L_x_64) ;  /* 0x000000f000007945 */ /* 0x000fe20003800000 */
[----:B------:R-:W-:-:S02]  /*1550*/  IMAD.MOV.U32 R29, RZ, RZ, RZ ;  /* 0x000000ffff1d7224 */ /* 0x000fc400078e00ff */
[C---:B------:R-:W-:Y:S02]  /*1560*/  IADD3 R28, P1, R31.reuse, R14, RZ ;  /* 0x0000000e1f1c7210 */ /* 0x040fe40007f3e0ff */
[----:B------:R-:W-:Y:S02]  /*1570*/  ISETP.GE.AND.EX P0, PT, R22, UR4, PT, P0 ;  /* 0x0000000416007c0c */ /* 0x000fe4000bf06300 */
[----:B------:R-:W-:Y:S02]  /*1580*/  LEA.HI.X.SX32 R26, R31, R13, 0x1, P1 ;  /* 0x0000000d1f1a7211 */ /* 0x000fe400008f0eff */
[----:B------:R-:W-:Y:S02]  /*1590*/  ISETP.GE.U32.AND P1, PT, R40, c[0x0][0x174], PT ;  /* 0x00005d0028007a0c */ /* 0x000fe40003f26070 */
[----:B------:R-:W-:Y:S02]  /*15a0*/  LOP3.LUT R27, R25, R26, RZ, 0xfc, !PT ;  /* 0x0000001a191b7212 */ /* 0x000fe400078efcff */
[----:B------:R-:W-:-:S02]  /*15b0*/  ISETP.GE.U32.AND P3, PT, R28, c[0x0][0x178], PT ;  /* 0x00005e001c007a0c */ /* 0x000fc40003f66070 */
[----:B------:R-:W-:-:S04]  /*15c0*/  ISETP.LT.OR P2, PT, R27, RZ, P0 ;  /* 0x000000ff1b00720c */ /* 0x000fc80000741670 */
[----:B------:R-:W-:-:S04]  /*15d0*/  ISETP.GE.OR.EX P2, PT, R23, UR5, P2, P1 ;  /* 0x0000000517007c0c */ /* 0x000fc80009746710 */
[----:B------:R-:W-:-:S13]  /*15e0*/  ISETP.GE.OR.EX P2, PT, R26, UR6, P2, P3 ;  /* 0x000000061a007c0c */ /* 0x000fda0009746730 */
[----:B------:R-:W-:Y:S05]  /*15f0*/  @P2 BRA `(.L_x_65) ;  /* 0x0000003000002947 */ /* 0x000fea0003800000 */
[----:B------:R-:W-:-:S05]  /*1600*/  IADD3 R27, R24, R31, RZ ;  /* 0x0000001f181b7210 */ /* 0x000fca0007ffe0ff */
[----:B------:R-:W-:-:S05]  /*1610*/  IMAD.WIDE R26, R27, 0x4, R2 ;  /* 0x000000041b1a7825 */ /* 0x000fca00078e0202 */
[----:B------:R1:W5:Y:S02]  /*1620*/  LDG.E R29, [R26.64] ;  /* 0x000000101a1d7981 */ /* 0x000364000c1e1900 */
.L_x_65:
[----:B------:R-:W-:Y:S05]  /*1630*/  BSYNC B0 ;  /* 0x0000000000007941 */ /* 0x000fea0003800000 */
.L_x_64:
[----:B------:R-:W-:Y:S01]  /*1640*/  ISETP.NE.AND P2, PT, R16, 0x1, PT ;  /* 0x000000011000780c */ /* 0x000fe20003f45270 */
[----:B-----5:R2:W-:Y:S01]  /*1650*/  STG.E [R20.64], R29 ;  /* 0x0000001d14007986 */ /* 0x0205e2000c101910 */
[--C-:B-1----:R-:W-:Y:S02]  /*1660*/  IMAD.MOV.U32 R26, RZ, RZ, R20.reuse ;  /* 0x000000ffff1a7224 */ /* 0x102fe400078e0014 */
[--C-:B------:R-:W-:Y:S02]  /*1670*/  IMAD.MOV.U32 R27, RZ, RZ, R21.reuse ;  /* 0x000000ffff1b7224 */ /* 0x100fe400078e0015 */
[----:B--2---:R-:W-:-:S07]  /*1680*/  IMAD.WIDE R20, R18, 0x4, R20 ;  /* 0x0000000412147825 */ /* 0x004fce00078e0214 */
[----:B------:R-:W-:Y:S05]  /*1690*/  @!P2 BRA `(.L_x_63) ;  /* 0x000002500000a947 */ /* 0x000fea0003800000 */
[----:B------:R-:W-:Y:S01]  /*16a0*/  IADD3 R33, R31, c[0x0][0x1a8], RZ ;  /* 0x00006a001f217a10 */ /* 0x000fe20007ffe0ff */
[----:B------:R-:W-:Y:S01]  /*16b0*/  BSSY B0, `(.L_x_66) ;  /* 0x000000e000007945 */ /* 0x000fe20003800000 */
[----:B------:R-:W-:Y:S02]  /*16c0*/  HFMA2.MMA R31, -RZ, RZ, 0, 0 ;  /* 0x00000000ff1f7435 */ /* 0x000fe400000001ff */
[----:B------:R-:W-:-:S04]  /*16d0*/  IADD3 R28, P2, R33, R14, RZ ;  /* 0x0000000e211c7210 */ /* 0x000fc80007f5e0ff */
[----:B------:R-:W-:Y:S02]  /*16e0*/  LEA.HI.X.SX32 R20, R33, R13, 0x1, P2 ;  /* 0x0000000d21147211 */ /* 0x000fe400010f0eff */
[----:B------:R-:W-:Y:S01]  /*16f0*/  ISETP.GE.U32.AND P3, PT, R28, c[0x0][0x178], PT ;  /* 0x00005e001c007a0c */ /* 0x000fe20003f66070 */
[----:B------:R-:W-:Y:S01]  /*1700*/  IMAD.WIDE R28, R18, 0x4, R26 ;  /* 0x00000004121c7825 */ /* 0x000fe200078e021a */
[----:B------:R-:W-:-:S04]  /*1710*/  LOP3.LUT R21, R25, R20, RZ, 0xfc, !PT ;  /* 0x0000001419157212 */ /* 0x000fc800078efcff */
[----:B------:R-:W-:-:S04]  /*1720*/  ISETP.LT.OR P2, PT, R21, RZ, P0 ;  /* 0x000000ff1500720c */ /* 0x000fc80000741670 */
[----:B------:R-:W-:-:S04]  /*1730*/  ISETP.GE.OR.EX P2, PT, R23, UR5, P2, P1 ;  /* 0x0000000517007c0c */ /* 0x000fc80009746710 */
[----:B------:R-:W-:-:S13]  /*1740*/  ISETP.GE.OR.EX P2, PT, R20, UR6, P2, P3 ;  /* 0x0000000614007c0c */ /* 0x000fda0009746730 */
[----:B------:R-:W-:Y:S05]  /*1750*/  @P2 BRA `(.L_x_67) ;  /* 0x0000003000002947 */ /* 0x000fea0003800000 */
[----:B------:R-:W-:-:S04]  /*1760*/  IMAD.IADD R21, R24, 0x1, R33 ;  /* 0x0000000118157824 */ /* 0x000fc800078e0221 */
[----:B------:R-:W-:-:S05]  /*1770*/  IMAD.WIDE R20, R21, 0x4, R2 ;  /* 0x0000000415147825 */ /* 0x000fca00078e0202 */
[----:B------:R1:W5:Y:S02]  /*1780*/  LDG.E R31, [R20.64] ;  /* 0x00000010141f7981 */ /* 0x000364000c1e1900 */
.L_x_67:
[----:B------:R-:W-:Y:S05]  /*1790*/  BSYNC B0 ;  /* 0x0000000000007941 */ /* 0x000fea0003800000 */
.L_x_66:
[----:B-----5:R2:W-:Y:S01]  /*17a0*/  STG.E [R28.64], R31 ;  /* 0x0000001f1c007986 */ /* 0x0205e2000c101910 */
[----:B------:R-:W-:Y:S01]  /*17b0*/  ISETP.NE.AND P2, PT, R16, 0x2, PT ;  /* 0x000000021000780c */ /* 0x000fe20003f45270 */
[----:B-1----:R-:W-:-:S12]  /*17c0*/  IMAD.WIDE R20, R18, 0x8, R26 ;  /* 0x0000000812147825 */ /* 0x002fd800078e021a */
[----:B------:R-:W-:Y:S05]  /*17d0*/  @!P2 BRA `(.L_x_63) ;  /* 0x000001100000a947 */ /* 0x000fea0003800000 */
[----:B--2---:R-:W-:Y:S01]  /*17e0*/  IADD3 R33, R33, c[0x0][0x1a8], RZ ;  /* 0x00006a0021217a10 */ /* 0x004fe20007ffe0ff */
[----:B------:R-:W-:Y:S03]  /*17f0*/  BSSY B0, `(.L_x_68) ;  /* 0x000000d000007945 */ /* 0x000fe60003800000 */
[----:B------:R-:W-:-:S04]  /*1800*/  IADD3 R29, P2, R33, R14, RZ ;  /* 0x0000000e211d7210 */ /* 0x000fc80007f5e0ff */
[----:B------:R-:W-:Y:S02]  /*1810*/  LEA.HI.X.SX32 R28, R33, R13, 0x1, P2 ;  /* 0x0000000d211c7211 */ /* 0x000fe400010f0eff */
[----:B------:R-:W-:Y:S02]  /*1820*/  ISETP.GE.U32.AND P2, PT, R29, c[0x0][0x178], PT ;  /* 0x00005e001d007a0c */ /* 0x000fe40003f46070 */
[----:B------:R-:W-:-:S04]  /*1830*/  LOP3.LUT R25, R25, R28, RZ, 0xfc, !PT ;  /* 0x0000001c19197212 */ /* 0x000fc800078efcff */
[----:B------:R-:W-:Y:S01]  /*1840*/  ISETP.LT.OR P0, PT, R25, RZ, P0 ;  /* 0x000000ff1900720c */ /* 0x000fe20000701670 */
[----:B------:R-:W-:-:S03]  /*1850*/  IMAD.MOV.U32 R25, RZ, RZ, RZ ;  /* 0x000000ffff197224 */ /* 0x000fc600078e00ff */
[----:B------:R-:W-:-:S04]  /*1860*/  ISETP.GE.OR.EX P0, PT, R23, UR5, P0, P1 ;  /* 0x0000000517007c0c */ /* 0x000fc80008706710 */
[----:B------:R-:W-:-:S13]  /*1870*/  ISETP.GE.OR.EX P0, PT, R28, UR6, P0, P2 ;  /* 0x000000061c007c0c */ /* 0x000fda0008706720 */
[----:B------:R-:W-:Y:S05]  /*1880*/  @P0 BRA `(.L_x_69) ;  /* 0x0000003000000947 */ /* 0x000fea0003800000 */
[----:B------:R-:W-:-:S05]  /*1890*/  IADD3 R25, R24, R33, RZ ;  /* 0x0000002118197210 */ /* 0x000fca0007ffe0ff */
[----:B------:R-:W-:-:S06]  /*18a0*/  IMAD.WIDE R24, R25, 0x4, R2 ;  /* 0x0000000419187825 */ /* 0x000fcc00078e0202 */
[----:B------:R1:W5:Y:S02]  /*18b0*/  LDG.E R25, [R24.64] ;  /* 0x0000001018197981 */ /* 0x000364000c1e1900 */
.L_x_69:
[----:B------:R-:W-:Y:S05]  /*18c0*/  BSYNC B0 ;  /* 0x0000000000007941 */ /* 0x000fea0003800000 */
.L_x_68:
[----:B-----5:R2:W-:Y:S02]  /*18d0*/  STG.E [R20.64], R25 ;  /* 0x0000001914007986 */ /* 0x0205e4000c101910 */
[----:B--2---:R-:W-:-:S04]  /*18e0*/  IMAD.WIDE R20, R18, 0xc, R26 ;  /* 0x0000000c12147825 */ /* 0x004fc800078e021a */
.L_x_63:
[----:B--2---:R-:W-:Y:S05]  /*18f0*/  @!P4 BRA `(.L_x_70) ;  /* 0xfffff6a00000c947 */ /* 0x004fea000383ffff */
.L_x_60:
[----:B------:R-:W-:-:S04]  /*1900*/  IADD3 R32, R32, 0x1, RZ ;  /* 0x0000000120207810 */ /* 0x000fc80007ffe0ff */
[----:B------:R-:W-:-:S13]  /*1910*/  ISETP.GE.AND P0, PT, R32, c[0x0][0x17c], PT ;  /* 0x00005f0020007a0c */ /* 0x000fda0003f06270 */
[----:B------:R-:W-:Y:S05]  /*1920*/  @!P0 BRA `(.L_x_71) ;  /* 0xfffff60000008947 */ /* 0x000fea000383ffff */
.L_x_59:
[----:B------:R-:W-:-:S04]  /*1930*/  IMAD.MOV.U32 R4, RZ, RZ, c[0x0][0x0] ;  /* 0x00000000ff047624 */ /* 0x000fc800078e00ff */
[----:B------:R-:W-:-:S05]  /*1940*/  IMAD R5, R4, c[0x0][0xc], RZ ;  /* 0x0000030004057a24 */ /* 0x000fca00078e02ff */
[----:B------:R-:W-:-:S05]  /*1950*/  IADD3 R0, P0, R5, R0, RZ ;  /* 0x0000000005007210 */ /* 0x000fca0007f1e0ff */
[----:B------:R-:W-:Y:S01]  /*1960*/  IMAD.X R17, RZ, RZ, R17, P0 ;  /* 0x000000ffff117224 */ /* 0x000fe200000e0611 */
[----:B------:R-:W-:-:S04]  /*1970*/  ISETP.GE.U32.AND P0, PT, R0, c[0x0][0x160], PT ;  /* 0x0000580000007a0c */ /* 0x000fc80003f06070 */
[----:B------:R-:W-:-:S13]  /*1980*/  ISETP.GE.AND.EX P0, PT, R17, c[0x0][0x164], PT, P0 ;  /* 0x0000590011007a0c */ /* 0x000fda0003f06300 */
[----:B------:R-:W-:Y:S01]  /*1990*/  @P0 CALL.REL.NOINC `(.L_x_72) ;  /* 0x0000001000000944 */ /* 0x000fe20003c00000 */
[----:B------:R-:W-:Y:S05]  /*19a0*/  BRA `(.L_x_73) ;  /* 0xffffe7e000007947 */ /* 0x000fea000383ffff */
.L_x_72:
[----:B------:R-:W-:Y:S05]  /*19b0*/  EXIT ;  /* 0x000000000000794d */ /* 0x000fea0003800000 */
        .weak           $__internal_2_$__cuda_sm20_div_s64
        .type           $__internal_2_$__cuda_sm20_div_s64,@function
        .size           $__internal_2_$__cuda_sm20_div_s64,(.L_x_230 - $__internal_2_$__cuda_sm20_div_s64)
$__internal_2_$__cuda_sm20_div_s64:
[-C--:B------:R-:W-:Y:S02]  /*19c0*/  IADD3 R5, P1, RZ, -R10.reuse, RZ ;  /* 0x8000000aff057210 */ /* 0x080fe40007f3e0ff */
[----:B------:R-:W-:Y:S02]  /*19d0*/  ISETP.GE.AND P0, PT, R9, RZ, PT ;  /* 0x000000ff0900720c */ /* 0x000fe40003f06270 */
[-C--:B------:R-:W-:Y:S02]  /*19e0*/  IADD3.X R24, RZ, ~R9.reuse, RZ, P1, !PT ;  /* 0x80000009ff187210 */ /* 0x080fe40000ffe4ff */
[----:B------:R-:W-:Y:S02]  /*19f0*/  SEL R4, R5, R10, !P0 ;  /* 0x0000000a05047207 */ /* 0x000fe40004000000 */
[----:B------:R-:W-:Y:S02]  /*1a00*/  SEL R5, R24, R9, !P0 ;  /* 0x0000000918057207 */ /* 0x000fe40004000000 */
[----:B------:R-:W-:-:S02]  /*1a10*/  ISETP.GE.AND P3, PT, R11, RZ, PT ;  /* 0x000000ff0b00720c */ /* 0x000fc40003f66270 */
        /* <DEDUP_REMOVED lines=9> */
[----:B------:R-:W-:Y:S02]  /*1ab0*/  IMAD.X R33, RZ, RZ, ~R27, P0 ;  /* 0x000000ffff217224 */ /* 0x000fe400000e0e1b */
[----:B------:R-:W-:Y:S02]  /*1ac0*/  IMAD.MOV.U32 R27, RZ, RZ, R24 ;  /* 0x000000ffff1b7224 */ /* 0x000fe400078e0018 */
[-C--:B------:R-:W-:Y:S02]  /*1ad0*/  IMAD R29, R25, R33.reuse, RZ ;  /* 0x00000021191d7224 */ /* 0x080fe400078e02ff */
[----:B------:R-:W-:-:S04]  /*1ae0*/  IMAD.WIDE.U32 R26, P0, R24, R33, R26 ;  /* 0x00000021181a7225 */ /* 0x000fc8000780001a */
[----:B------:R-:W-:-:S04]  /*1af0*/  IMAD.HI.U32 R33, R25, R33, RZ ;  /* 0x0000002119217227 */ /* 0x000fc800078e00ff */
[----:B------:R-:W-:-:S05]  /*1b00*/  IMAD.HI.U32 R26, P1, R25, R31, R26 ;  /* 0x0000001f191a7227 */ /* 0x000fca000782001a */
[----:B------:R-:W-:Y:S02]  /*1b10*/  IADD3 R27, P2, R29, R26, RZ ;  /* 0x0000001a1d1b7210 */ /* 0x000fe40007f5e0ff */
[----:B------:R-:W-:Y:S02]  /*1b20*/  IADD3.X R26, R33, R25, RZ, P0, !PT ;  /* 0x00000019211a7210 */ /* 0x000fe400007fe4ff */
[----:B------:R-:W-:Y:S01]  /*1b30*/  IADD3 R33, P4, RZ, -R28, RZ ;  /* 0x8000001cff217210 */ /* 0x000fe20007f9e0ff */
[----:B------:R-:W-:Y:S01]  /*1b40*/  IMAD.WIDE.U32 R24, R27, R4, RZ ;  /* 0x000000041b187225 */ /* 0x000fe200078e00ff */
[----:B------:R-:W-:Y:S02]  /*1b50*/  IADD3.X R29, RZ, RZ, R26, P2, P1 ;  /* 0x000000ffff1d7210 */ /* 0x000fe400017e241a */
[----:B------:R-:W-:Y:S01]  /*1b60*/  SEL R33, R33, R28, !P3 ;  /* 0x0000001c21217207 */ /* 0x000fe20005800000 */
[----:B------:R-:W-:Y:S01]  /*1b70*/  IMAD R25, R27, R5, R25 ;  /* 0x000000051b197224 */ /* 0x000fe200078e0219 */
[----:B------:R-:W-:Y:S01]  /*1b80*/  IADD3 R31, P0, RZ, -R24, RZ ;  /* 0x80000018ff1f7210 */ /* 0x000fe20007f1e0ff */
[----:B------:R-:W-:-:S02]  /*1b90*/  IMAD.X R28, RZ, RZ, ~R11, P4 ;  /* 0x000000ffff1c7224 */ /* 0x000fc400020e0e0b */
[----:B------:R-:W-:Y:S02]  /*1ba0*/  IMAD R25, R29, R4, R25 ;  /* 0x000000041d197224 */ /* 0x000fe400078e0219 */
[----:B------:R-:W-:Y:S01]  /*1bb0*/  IMAD.HI.U32 R26, R27, R31, RZ ;  /* 0x0000001f1b1a7227 */ /* 0x000fe200078e00ff */
[-C--:B------:R-:W-:Y:S02]  /*1bc0*/  SEL R28, R28, R11.reuse, !P3 ;  /* 0x0000000b1c1c7207 */ /* 0x080fe40005800000 */
        /* <DEDUP_REMOVED lines=17> */
[----:B------:R-:W-:-:S03]  /*1ce0*/  IMAD.WIDE.U32 R24, R27, R4, RZ ;  /* 0x000000041b187225 */ /* 0x000fc600078e00ff */
[----:B------:R-:W-:Y:S01]  /*1cf0*/  IADD3.X R29, RZ, R26, RZ, P1, !PT ;  /* 0x0000001aff1d7210 */ /* 0x000fe20000ffe4ff */
[C---:B------:R-:W-:Y:S01]  /*1d00*/  IMAD R25, R27.reuse, R5, R25 ;  /* 0x000000051b197224 */ /* 0x040fe200078e0219 */
[----:B------:R-:W-:Y:S02]  /*1d10*/  IADD3 R33, P1, -R24, R33, RZ ;  /* 0x0000002118217210 */ /* 0x000fe40007f3e1ff */
[----:B------:R-:W-:Y:S01]  /*1d20*/  IADD3 R24, P2, R27, 0x1, RZ ;  /* 0x000000011b187810 */ /* 0x000fe20007f5e0ff */
[-C--:B------:R-:W-:Y:S01]  /*1d30*/  IMAD R25, R29, R4.reuse, R25 ;  /* 0x000000041d197224 */ /* 0x080fe200078e0219 */
[CC--:B------:R-:W-:Y:S02]  /*1d40*/  ISETP.GE.U32.AND P0, PT, R33.reuse, R4.reuse, PT ;  /* 0x000000042100720c */ /* 0x0c0fe40003f06070 */
[----:B------:R-:W-:Y:S01]  /*1d50*/  IADD3.X R26, RZ, R29, RZ, P2, !PT ;  /* 0x0000001dff1a7210 */ /* 0x000fe200017fe4ff */
[----:B------:R-:W-:Y:S01]  /*1d60*/  IMAD.X R35, R28, 0x1, ~R25, P1 ;  /* 0x000000011c237824 */ /* 0x000fe200008e0e19 */
[----:B------:R-:W-:-:S04]  /*1d70*/  IADD3 R25, P1, R33, -R4, RZ ;  /* 0x8000000421197210 */ /* 0x000fc80007f3e0ff */
[C---:B------:R-:W-:Y:S01]  /*1d80*/  ISETP.GE.U32.AND.EX P0, PT, R35.reuse, R5, PT, P0 ;  /* 0x000000052300720c */ /* 0x040fe20003f06100 */
[----:B------:R-:W-:-:S03]  /*1d90*/  IMAD.X R31, R35, 0x1, ~R5, P1 ;  /* 0x00000001231f7824 */ /* 0x000fc600008e0e05 */
        /* <DEDUP_REMOVED lines=13> */
[----:B------:R-:W-:Y:S01]  /*1e70*/  SEL R24, R5, R24, !P1 ;  /* 0x0000001805187207 */ /* 0x000fe20004800000 */
[----:B------:R-:W-:Y:S01]  /*1e80*/  IMAD.X R4, RZ, RZ, ~R25, P2 ;  /* 0x000000ffff047224 */ /* 0x000fe200010e0e19 */
[----:B------:R-:W-:Y:S01]  /*1e90*/  ISETP.NE.AND.EX P0, PT, R9, RZ, PT, P0 ;  /* 0x000000ff0900720c */ /* 0x000fe20003f05300 */
[----:B------:R-:W-:-:S03]  /*1ea0*/  IMAD.MOV.U32 R5, RZ, RZ, 0x0 ;  /* 0x00000000ff057424 */ /* 0x000fc600078e00ff */
[----:B------:R-:W-:Y:S02]  /*1eb0*/  SEL R25, R4, R25, !P1 ;  /* 0x0000001904197207 */ /* 0x000fe40004800000 */
[----:B------:R-:W-:Y:S02]  /*1ec0*/  MOV R4, R8 ;  /* 0x0000000800047202 */ /* 0x000fe40000000f00 */
[----:B------:R-:W-:Y:S02]  /*1ed0*/  SEL R24, R24, 0xffffffff, P0 ;  /* 0xffffffff18187807 */ /* 0x000fe40000000000 */
[----:B------:R-:W-:Y:S01]  /*1ee0*/  SEL R25, R25, 0xffffffff, P0 ;  /* 0xffffffff19197807 */ /* 0x000fe20000000000 */
[----:B------:R-:W-:Y:S06]  /*1ef0*/  RET.REL.NODEC R4 `(_ZN2at6native14vol2col_kernelIfEEvlPKT_iiiiiiiiiiiiiiiiiiPS2_) ;  /* 0xffffe10004007950 */ /* 0x000fec0003c3ffff */
.L_x_74:
        /* <DEDUP_REMOVED lines=16> */
.L_x_230:


//--------------------- .text._ZN2at6native14vol2col_kernelIdEEvlPKT_iiiiiiiiiiiiiiiiiiPS2_ --------------------------
	.section	.text._ZN2at6native14vol2col_kernelIdEEvlPKT_iiiiiiiiiiiiiiiiiiPS2_,"ax",@progbits
	.sectioninfo	@"SHI_REGISTERS=51"
	.align	128
        .global         _ZN2at6native14vol2col_kernelIdEEvlPKT_iiiiiiiiiiiiiiiiiiPS2_
        .type           _ZN2at6native14vol2col_kernelIdEEvlPKT_iiiiiiiiiiiiiiiiiiPS2_,@function
        .size           _ZN2at6native14vol2col_kernelIdEEvlPKT_iiiiiiiiiiiiiiiiiiPS2_,(.L_x_231 - _ZN2at6native14vol2col_kernelIdEEvlPKT_iiiiiiiiiiiiiiiiiiPS2_)
        .other          _ZN2at6native14vol2col_kernelIdEEvlPKT_iiiiiiiiiiiiiiiiiiPS2_,@"STO_CUDA_ENTRY STV_DEFAULT"
_ZN2at6native14vol2col_kernelIdEEvlPKT_iiiiiiiiiiiiiiiiiiPS2_:
.text._ZN2at6native14vol2col_kernelIdEEvlPKT_iiiiiiiiiiiiiiiiiiPS2_:
        /* <DEDUP_REMOVED lines=11> */
[----:B------:R-:W-:Y:S01]  /*00b0*/  MOV R21, c[0x0][0x1bc] ;  /* 0x00006f0000157a02 */ /* 0x000fe20000000f00 */
[----:B------:R-:W-:Y:S01]  /*00c0*/  IMAD R16, R16, c[0x0][0x1ac], RZ ;  /* 0x00006b0010107a24 */ /* 0x000fe200078e02ff */
[----:B------:R-:W-:Y:S01]  /*00d0*/  LOP3.LUT R17, R17, 0x3, RZ, 0xc0, !PT ;  /* 0x0000000311117812 */ /* 0x000fe200078ec0ff */
[----:B------:R-:W-:Y:S01]  /*00e0*/  IMAD.MOV.U32 R3, RZ, RZ, c[0x0][0x16c] ;  /* 0x00005b00ff037624 */ /* 0x000fe200078e00ff */
[----:B------:R-:W-:Y:S01]  /*00f0*/  ULDC UR6, c[0x0][0x178] ;  /* 0x00005e0000067ab9 */ /* 0x000fe20000000800 */
[----:B------:R-:W-:Y:S01]  /*0100*/  IMAD.MOV.U32 R20, RZ, RZ, c[0x0][0x1b8] ;  /* 0x00006e00ff147624 */ /* 0x000fe200078e00ff */
[----:B------:R-:W-:Y:S01]  /*0110*/  IADD3 R0, R17, -c[0x0][0x184], RZ ;  /* 0x8000610011007a10 */ /* 0x000fe20007ffe0ff */
[----:B------:R-:W-:Y:S01]  /*0120*/  IMAD R16, R16, c[0x0][0x1b4], RZ ;  /* 0x00006d0010107a24 */ /* 0x000fe200078e02ff */
[----:B------:R-:W-:-:S02]  /*0130*/  ULDC.64 UR4, c[0x0][0x170] ;  /* 0x00005c0000047ab9 */ /* 0x000fc40000000a00 */
[----:B------:R-:W-:Y:S02]  /*0140*/  USHF.R.S32.HI UR4, URZ, 0x1f, UR4 ;  /* 0x0000001f3f047899 */ /* 0x000fe40008011404 */
[----:B------:R-:W-:Y:S02]  /*0150*/  USHF.R.S32.HI UR5, URZ, 0x1f, UR5 ;  /* 0x0000001f3f057899 */ /* 0x000fe40008011405 */
[----:B------:R-:W-:Y:S02]  /*0160*/  USHF.R.S32.HI UR6, URZ, 0x1f, UR6 ;  /* 0x0000001f3f067899 */ /* 0x000fe40008011406 */
[----:B------:R-:W-:Y:S02]  /*0170*/  ULDC.64 UR16, c[0x0][0x118] ;  /* 0x0000460000107ab9 */ /* 0x000fe40000000a00 */
.L_x_98:
[----:B------:R-:W-:Y:S01]  /*0180*/  IMAD.MOV.U32 R22, RZ, RZ, c[0x0][0x1b4] ;  /* 0x00006d00ff167624 */ /* 0x000fe200078e00ff */
[----:B------:R-:W-:Y:S04]  /*0190*/  BSSY B0, `(.L_x_75) ;  /* 0x000002a000007945 */ /* 0x000fe80003800000 */
[----:B------:R-:W-:-:S04]  /*01a0*/  SHF.R.S32.HI R22, RZ, 0x1f, R22 ;  /* 0x0000001fff167819 */ /* 0x000fc80000011416 */
[----:B------:R-:W-:-:S04]  /*01b0*/  LOP3.LUT R4, R19, R22, RZ, 0xfc, !PT ;  /* 0x0000001613047212 */ /* 0x000fc800078efcff */
[----:B------:R-:W-:-:S13]  /*01c0*/  ISETP.NE.U32.AND P0, PT, R4, RZ, PT ;  /* 0x000000ff0400720c */ /* 0x000fda0003f05070 */
[----:B------:R-:W-:Y:S05]  /*01d0*/  @!P0 BRA `(.L_x_76) ;  /* 0x000000f000008947 */ /* 0x000fea0003800000 */
[----:B------:R-:W-:Y:S01]  /*01e0*/  IMAD.MOV.U32 R28, RZ, RZ, R18 ;  /* 0x000000ffff1c7224 */ /* 0x000fe200078e0012 */
[----:B------:R-:W-:Y:S01]  /*01f0*/  MOV R10, c[0x0][0x1b4] ;  /* 0x00006d00000a7a02 */ /* 0x000fe20000000f00 */
[----:B------:R-:W-:Y:S01]  /*0200*/  IMAD.MOV.U32 R11, RZ, RZ, R19 ;  /* 0x000000ffff0b7224 */ /* 0x000fe200078e0013 */
[----:B------:R-:W-:Y:S01]  /*0210*/  MOV R8, 0x240 ;  /* 0x0000024000087802 */ /* 0x000fe20000000f00 */
[----:B------:R-:W-:Y:S02]  /*0220*/  IMAD.MOV.U32 R9, RZ, RZ, R22 ;  /* 0x000000ffff097224 */ /* 0x000fe400078e0016 */
[----:B------:R-:W-:Y:S05]  /*0230*/  CALL.REL.NOINC `($__internal_3_$__cuda_sm20_div_s64) ;  /* 0x0000175000007944 */ /* 0x000fea0003c00000 */
[-C--:B------:R-:W-:Y:S01]  /*0240*/  IADD3 R7, P0, RZ, -R24.reuse, RZ ;  /* 0x80000018ff077210 */ /* 0x080fe20007f1e0ff */
[----:B------:R-:W-:Y:S01]  /*0250*/  IMAD.MOV.U32 R15, RZ, RZ, R25 ;  /* 0x000000ffff0f7224 */ /* 0x000fe200078e0019 */
[----:B------:R-:W-:-:S03]  /*0260*/  MOV R14, R24 ;  /* 0x00000018000e7202 */ /* 0x000fc60000000f00 */
[----:B------:R-:W-:Y:S02]  /*0270*/  IMAD.X R5, RZ, RZ, ~R25, P0 ;  /* 0x000000ffff057224 */ /* 0x000fe400000e0e19 */
[----:B------:R-:W-:-:S04]  /*0280*/  IMAD.WIDE.U32 R12, R7, c[0x0][0x1b4], R18 ;  /* 0x00006d00070c7a25 */ /* 0x000fc800078e0012 */
[----:B------:R-:W-:-:S04]  /*0290*/  IMAD R5, R5, c[0x0][0x1b4], RZ ;  /* 0x00006d0005057a24 */ /* 0x000fc800078e02ff */
[----:B------:R-:W-:-:S04]  /*02a0*/  IMAD R5, R22, R7, R5 ;  /* 0x0000000716057224 */ /* 0x000fc800078e0205 */
[----:B------:R-:W-:Y:S01]  /*02b0*/  IMAD.IADD R23, R13, 0x1, R5 ;  /* 0x000000010d177824 */ /* 0x000fe200078e0205 */
[----:B------:R-:W-:Y:S05]  /*02c0*/  BRA `(.L_x_77) ;  /* 0x0000016000007947 */ /* 0x000fea0003800000 */
.L_x_76:
        /* <DEDUP_REMOVED lines=22> */
.L_x_77:
[----:B------:R-:W-:Y:S05]  /*0430*/  BSYNC B0 ;  /* 0x0000000000007941 */ /* 0x000fea0003800000 */
.L_x_75:
[----:B------:R-:W-:Y:S01]  /*0440*/  MOV R13, c[0x0][0x1b0] ;  /* 0x00006c00000d7a02 */ /* 0x000fe20000000f00 */
[----:B------:R-:W-:Y:S03]  /*0450*/  BSSY B0, `(.L_x_78) ;  /* 0x000002b000007945 */ /* 0x000fe60003800000 */
[----:B------:R-:W-:-:S04]  /*0460*/  SHF.R.S32.HI R13, RZ, 0x1f, R13 ;  /* 0x0000001fff0d7819 */ /* 0x000fc8000001140d */
[----:B------:R-:W-:-:S04]  /*0470*/  LOP3.LUT R4, R15, R13, RZ, 0xfc, !PT ;  /* 0x0000000d0f047212 */ /* 0x000fc800078efcff */
[----:B------:R-:W-:-:S13]  /*0480*/  ISETP.NE.U32.AND P0, PT, R4, RZ, PT ;  /* 0x000000ff0400720c */ /* 0x000fda0003f05070 */
[----:B------:R-:W-:Y:S05]  /*0490*/  @!P0 BRA `(.L_x_79) ;  /* 0x000000f000008947 */ /* 0x000fea0003800000 */
[----:B------:R-:W-:Y:S01]  /*04a0*/  IMAD.MOV.U32 R28, RZ, RZ, R14 ;  /* 0x000000ffff1c7224 */ /* 0x000fe200078e000e */
[----:B------:R-:W-:Y:S01]  /*04b0*/  MOV R9, R13 ;  /* 0x0000000d00097202 */ /* 0x000fe20000000f00 */
[----:B------:R-:W-:Y:S01]  /*04c0*/  IMAD.MOV.U32 R11, RZ, RZ, R15 ;  /* 0x000000ffff0b7224 */ /* 0x000fe200078e000f */
[----:B------:R-:W-:Y:S01]  /*04d0*/  MOV R8, 0x500 ;  /* 0x0000050000087802 */ /* 0x000fe20000000f00 */
[----:B------:R-:W-:Y:S02]  /*04e0*/  IMAD.MOV.U32 R10, RZ, RZ, c[0x0][0x1b0] ;  /* 0x00006c00ff0a7624 */ /* 0x000fe400078e00ff */
[----:B------:R-:W-:Y:S05]  /*04f0*/  CALL.REL.NOINC `($__internal_3_$__cuda_sm20_div_s64) ;  /* 0x0000149000007944 */ /* 0x000fea0003c00000 */
[----:B------:R-:W-:Y:S01]  /*0500*/  IADD3 R5, P0, RZ, -R24, RZ ;  /* 0x80000018ff057210 */ /* 0x000fe20007f1e0ff */
        /* <DEDUP_REMOVED lines=8> */
.L_x_79:
        /* <DEDUP_REMOVED lines=19> */
[----:B------:R-:W-:Y:S01]  /*06c0*/  IADD3 R7, -R5, RZ, RZ ;  /* 0x000000ff05077210 */ /* 0x000fe20007ffe1ff */
[----:B------:R-:W-:-:S04]  /*06d0*/  IMAD.MOV.U32 R6, RZ, RZ, R5 ;  /* 0x000000ffff067224 */ /* 0x000fc800078e0005 */
[----:B------:R-:W-:Y:S02]  /*06e0*/  IMAD R14, R7, c[0x0][0x1b0], R14 ;  /* 0x00006c00070e7a24 */ /* 0x000fe400078e020e */
[----:B------:R-:W-:Y:S02]  /*06f0*/  IMAD.MOV.U32 R7, RZ, RZ, RZ ;  /* 0x000000ffff077224 */ /* 0x000fe400078e00ff */
.L_x_80:
[----:B------:R-:W-:Y:S05]  /*0700*/  BSYNC B0 ;  /* 0x0000000000007941 */ /* 0x000fea0003800000 */
.L_x_78:
        /* <DEDUP_REMOVED lines=10> */
[----:B------:R-:W-:Y:S05]  /*07b0*/  CALL.REL.NOINC `($__internal_3_$__cuda_sm20_div_s64) ;  /* 0x000011d000007944 */ /* 0x000fea0003c00000 */
[----:B------:R-:W-:Y:S01]  /*07c0*/  IADD3 R29, P0, RZ, -R24, RZ ;  /* 0x80000018ff1d7210 */ /* 0x000fe20007f1e0ff */
[----:B------:R-:W-:Y:S02]  /*07d0*/  IMAD.MOV.U32 R4, RZ, RZ, R6 ;  /* 0x000000ffff047224 */ /* 0x000fe400078e0006 */
[----:B------:R-:W-:Y:S01]  /*07e0*/  IMAD.MOV.U32 R5, RZ, RZ, R7 ;  /* 0x000000ffff057224 */ /* 0x000fe200078e0007 */
[----:B------:R-:W-:-:S03]  /*07f0*/  IADD3.X R8, RZ, ~R25, RZ, P0, !PT ;  /* 0x80000019ff087210 */ /* 0x000fc600007fe4ff */
[----:B------:R-:W-:-:S04]  /*0800*/  IMAD.WIDE.U32 R4, R29, c[0x0][0x1ac], R4 ;  /* 0x00006b001d047a25 */ /* 0x000fc800078e0004 */
[----:B------:R-:W-:Y:S02]  /*0810*/  IMAD R8, R8, c[0x0][0x1ac], RZ ;  /* 0x00006b0008087a24 */ /* 0x000fe400078e02ff */
[----:B------:R-:W-:Y:S02]  /*0820*/  IMAD.MOV.U32 R28, RZ, RZ, R4 ;  /* 0x000000ffff1c7224 */ /* 0x000fe400078e0004 */
[----:B------:R-:W-:-:S05]  /*0830*/  IMAD R29, R9, R29, R8 ;  /* 0x0000001d091d7224 */ /* 0x000fca00078e0208 */
[----:B------:R-:W-:Y:S01]  /*0840*/  IADD3 R29, R5, R29, RZ ;  /* 0x0000001d051d7210 */ /* 0x000fe20007ffe0ff */
[----:B------:R-:W-:Y:S05]  /*0850*/  BRA `(.L_x_83) ;  /* 0x0000016000007947 */ /* 0x000fea0003800000 */
.L_x_82:
        /* <DEDUP_REMOVED lines=22> */
.L_x_83:
[----:B------:R-:W-:Y:S05]  /*09c0*/  BSYNC B0 ;  /* 0x0000000000007941 */ /* 0x000fea0003800000 */
.L_x_81:
[----:B------:R-:W-:Y:S01]  /*09d0*/  IMAD.MOV.U32 R32, RZ, RZ, c[0x0][0x180] ;  /* 0x00006000ff207624 */ /* 0x000fe200078e00ff */
[----:B------:R-:W-:Y:S01]  /*09e0*/  MOV R11, c[0x0][0x184] ;  /* 0x00006100000b7a02 */ /* 0x000fe20000000f00 */
        /* <DEDUP_REMOVED lines=14> */
[----:B------:R-:W-:Y:S01]  /*0ad0*/  IMAD.WIDE.U32 R10, R6, c[0x0][0x1ac], RZ ;  /* 0x00006b00060a7a25 */ /* 0x000fe200078e00ff */
[----:B------:R-:W-:Y:S02]  /*0ae0*/  UIADD3 UR11, UP1, URZ, -UR11, URZ ;  /* 0x8000000b3f0b7290 */ /* 0x000fe4000ff3e03f */
[----:B------:R-:W-:Y:S01]  /*0af0*/  ULDC.64 UR12, c[0x0][0x198] ;  /* 0x00006600000c7ab9 */ /* 0x000fe20000000a00 */
[----:B------:R-:W-:Y:S01]  /*0b00*/  IMAD.IADD R4, R7, 0x1, R5 ;  /* 0x0000000107047824 */ /* 0x000fe200078e0205 */
[----:B------:R-:W-:Y:S01]  /*0b10*/  UIADD3.X UR9, URZ, ~UR9, URZ, UP1, !UPT ;  /* 0x800000093f097290 */ /* 0x000fe20008ffe43f */
[----:B------:R-:W-:Y:S01]  /*0b20*/  IMAD R7, R29, c[0x0][0x194], RZ ;  /* 0x000065001d077a24 */ /* 0x000fe200078e02ff */
[----:B------:R-:W-:Y:S01]  /*0b30*/  MOV R8, UR11 ;  /* 0x0000000b00087c02 */ /* 0x000fe20008000f00 */
[----:B------:R-:W-:-:S02]  /*0b40*/  IMAD R4, R4, c[0x0][0x1ac], RZ ;  /* 0x00006b0004047a24 */ /* 0x000fc400078e02ff */
[----:B------:R-:W-:Y:S02]  /*0b50*/  IMAD.U32 R5, RZ, RZ, UR10 ;  /* 0x0000000aff057e24 */ /* 0x000fe4000f8e00ff */
[----:B------:R-:W-:Y:S02]  /*0b60*/  IMAD R33, R9, R6, R4 ;  /* 0x0000000609217224 */ /* 0x000fe400078e0204 */
[----:B------:R-:W-:Y:S01]  /*0b70*/  IMAD.U32 R4, RZ, RZ, UR8 ;  /* 0x00000008ff047e24 */ /* 0x000fe2000f8e00ff */
[----:B------:R-:W-:Y:S01]  /*0b80*/  USHF.R.S32.HI UR8, URZ, 0x1f, UR12 ;  /* 0x0000001f3f087899 */ /* 0x000fe2000801140c */
[C---:B------:R-:W-:Y:S01]  /*0b90*/  IMAD R7, R28.reuse, UR7, R7 ;  /* 0x000000071c077c24 */ /* 0x040fe2000f8e0207 */
[----:B------:R-:W-:Y:S01]  /*0ba0*/  IADD3 R11, R11, R33, RZ ;  /* 0x000000210b0b7210 */ /* 0x000fe20007ffe0ff */
[----:B------:R-:W-:Y:S01]  /*0bb0*/  IMAD.WIDE.U32 R4, R28, c[0x0][0x194], R4 ;  /* 0x000065001c047a25 */ /* 0x000fe200078e0004 */
[----:B------:R-:W-:-:S03]  /*0bc0*/  USHF.R.S32.HI UR7, URZ, 0x1f, UR14 ;  /* 0x0000001f3f077899 */ /* 0x000fc6000801140e */
[----:B------:R-:W-:Y:S02]  /*0bd0*/  IMAD R27, R15, c[0x0][0x198], RZ ;  /* 0x000066000f1b7a24 */ /* 0x000fe400078e02ff */
[----:B------:R-:W-:Y:S02]  /*0be0*/  IMAD.IADD R7, R5, 0x1, R7 ;  /* 0x0000000105077824 */ /* 0x000fe400078e0207 */
[----:B------:R-:W-:Y:S02]  /*0bf0*/  IMAD.MOV.U32 R6, RZ, RZ, R4 ;  /* 0x000000ffff067224 */ /* 0x000fe400078e0004 */
[----:B------:R-:W-:Y:S02]  /*0c00*/  IMAD.U32 R9, RZ, RZ, UR9 ;  /* 0x00000009ff097e24 */ /* 0x000fe4000f8e00ff */
[----:B------:R-:W-:Y:S02]  /*0c10*/  IMAD R35, R24, UR4, R31 ;  /* 0x0000000418237c24 */ /* 0x000fe4000f8e021f */
[----:B------:R-:W-:Y:S01]  /*0c20*/  IMAD R31, R14, UR8, R27 ;  /* 0x000000080e1f7c24 */ /* 0x000fe2000f8e021b */
[----:B------:R-:W-:Y:S01]  /*0c30*/  UIADD3 UR8, UP0, URZ, -UR14, URZ ;  /* 0x8000000e3f087290 */ /* 0x000fe2000ff1e03f */
[----:B------:R-:W-:-:S03]  /*0c40*/  IMAD.WIDE.U32 R26, R24, c[0x0][0x170], R6 ;  /* 0x00005c00181a7a25 */ /* 0x000fc600078e0006 */
[----:B------:R-:W-:Y:S01]  /*0c50*/  UIADD3.X UR9, URZ, ~UR7, URZ, UP0, !UPT ;  /* 0x800000073f097290 */ /* 0x000fe200087fe43f */
[----:B------:R-:W-:Y:S01]  /*0c60*/  IMAD R33, R11, R24, RZ ;  /* 0x000000180b217224 */ /* 0x000fe200078e02ff */
[----:B------:R-:W-:Y:S01]  /*0c70*/  USHF.R.S32.HI UR7, URZ, 0x1f, UR13 ;  /* 0x0000001f3f077899 */ /* 0x000fe2000801140d */
[----:B------:R-:W-:Y:S01]  /*0c80*/  IMAD.WIDE.U32 R8, R14, c[0x0][0x198], R8 ;  /* 0x000066000e087a25 */ /* 0x000fe200078e0008 */
[----:B------:R-:W-:-:S03]  /*0c90*/  MOV R30, UR8 ;  /* 0x00000008001e7c02 */ /* 0x000fc60008000f00 */
[----:B------:R-:W-:Y:S01]  /*0ca0*/  IMAD.IADD R27, R27, 0x1, R35 ;  /* 0x000000011b1b7824 */ /* 0x000fe200078e0223 */
[----:B------:R-:W-:Y:S01]  /*0cb0*/  IADD3 R11, R9, R31, RZ ;  /* 0x0000001f090b7210 */ /* 0x000fe20007ffe0ff */
[----:B------:R-:W-:-:S04]  /*0cc0*/  IMAD.WIDE.U32 R28, R24, R10, R28 ;  /* 0x0000000a181c7225 */ /* 0x000fc800078e001c */
[----:B------:R-:W-:Y:S02]  /*0cd0*/  IMAD R33, R25, R10, R33 ;  /* 0x0000000a19217224 */ /* 0x000fe400078e0221 */
[----:B------:R-:W-:Y:S02]  /*0ce0*/  IMAD R31, R27, c[0x0][0x174], RZ ;  /* 0x00005d001b1f7a24 */ /* 0x000fe400078e02ff */
[----:B------:R-:W-:Y:S02]  /*0cf0*/  IMAD.IADD R27, R29, 0x1, R33 ;  /* 0x000000011d1b7824 */ /* 0x000fe400078e0221 */
[----:B------:R-:W-:Y:S02]  /*0d00*/  IMAD.MOV.U32 R10, RZ, RZ, R8 ;  /* 0x000000ffff0a7224 */ /* 0x000fe400078e0008 */
[----:B------:R-:W-:Y:S02]  /*0d10*/  IMAD R33, R27, c[0x0][0x1b0], RZ ;  /* 0x00006c001b217a24 */ /* 0x000fe400078e02ff */
[----:B------:R-:W-:-:S04]  /*0d20*/  IMAD.WIDE.U32 R24, R26, c[0x0][0x174], R10 ;  /* 0x00005d001a187a25 */ /* 0x000fc800078e000a */
[----:B------:R-:W-:Y:S02]  /*0d30*/  IMAD R35, R26, UR5, R31 ;  /* 0x000000051a237c24 */ /* 0x000fe4000f8e021f */
[----:B------:R-:W-:-:S04]  /*0d40*/  IMAD.WIDE.U32 R26, R28, c[0x0][0x1b0], R14 ;  /* 0x00006c001c1a7a25 */ /* 0x000fc800078e000e */
[----:B------:R-:W-:Y:S02]  /*0d50*/  IMAD R33, R13, R28, R33 ;  /* 0x0000001c0d217224 */ /* 0x000fe400078e0221 */
[----:B------:R-:W-:Y:S02]  /*0d60*/  IMAD R29, R23, c[0x0][0x19c], RZ ;  /* 0x00006700171d7a24 */ /* 0x000fe400078e02ff */
[----:B------:R-:W-:Y:S01]  /*0d70*/  IMAD.U32 R31, RZ, RZ, UR9 ;  /* 0x00000009ff1f7e24 */ /* 0x000fe2000f8e00ff */
[----:B------:R-:W-:Y:S01]  /*0d80*/  IADD3 R27, R27, R33, RZ ;  /* 0x000000211b1b7210 */ /* 0x000fe20007ffe0ff */
[C---:B------:R-:W-:Y:S02]  /*0d90*/  IMAD R29, R12.reuse, UR7, R29 ;  /* 0x000000070c1d7c24 */ /* 0x040fe4000f8e021d */
[----:B------:R-:W-:-:S04]  /*0da0*/  IMAD.WIDE.U32 R14, R12, c[0x0][0x19c], R30 ;  /* 0x000067000c0e7a25 */ /* 0x000fc800078e001e */
[----:B------:R-:W-:Y:S02]  /*0db0*/  IMAD R27, R27, c[0x0][0x1b4], RZ ;  /* 0x00006d001b1b7a24 */ /* 0x000fe400078e02ff */
[----:B------:R-:W-:Y:S02]  /*0dc0*/  IMAD.IADD R25, R25, 0x1, R35 ;  /* 0x0000000119197824 */ /* 0x000fe400078e0223 */
[----:B------:R-:W-:Y:S02]  /*0dd0*/  IMAD R27, R22, R26, R27 ;  /* 0x0000001a161b7224 */ /* 0x000fe400078e021b */
[----:B------:R-:W-:Y:S02]  /*0de0*/  IMAD.MOV.U32 R22, RZ, RZ, c[0x0][0x17c] ;  /* 0x00005f00ff167624 */ /* 0x000fe400078e00ff */
[----:B------:R-:W-:Y:S02]  /*0df0*/  IMAD.MOV.U32 R28, RZ, RZ, R12 ;  /* 0x000000ffff1c7224 */ /* 0x000fe400078e000c */
[----:B------:R-:W-:Y:S01]  /*0e00*/  IMAD.IADD R13, R15, 0x1, R29 ;  /* 0x000000010f0d7824 */ /* 0x000fe200078e021d */
[----:B------:R-:W-:Y:S01]  /*0e10*/  ISETP.LT.OR P0, PT, R22, 0x1, !P0 ;  /* 0x000000011600780c */ /* 0x000fe20004701670 */
[----:B------:R-:W-:Y:S01]  /*0e20*/  IMAD R25, R25, c[0x0][0x178], RZ ;  /* 0x00005e0019197a24 */ /* 0x000fe200078e02ff */
[----:B------:R-:W-:Y:S01]  /*0e30*/  MOV R29, R23 ;  /* 0x00000017001d7202 */ /* 0x000fe20000000f00 */
[----:B------:R-:W-:-:S02]  /*0e40*/  IMAD.MOV.U32 R12, RZ, RZ, R14 ;  /* 0x000000ffff0c7224 */ /* 0x000fc400078e000e */
[C---:B------:R-:W-:Y:S02]  /*0e50*/  IMAD R25, R24.reuse, UR6, R25 ;  /* 0x0000000618197c24 */ /* 0x040fe4000f8e0219 */
[----:B------:R-:W-:-:S04]  /*0e60*/  IMAD.WIDE.U32 R30, R24, c[0x0][0x178], R12 ;  /* 0x00005e00181e7a25 */ /* 0x000fc800078e000c */
[----:B------:R-:W-:Y:S01]  /*0e70*/  IMAD.WIDE.U32 R28, R26, c[0x0][0x1b4], R28 ;  /* 0x00006d001a1c7a25 */ /* 0x000fe200078e001c */
[----:B------:R-:W-:Y:S02]  /*0e80*/  IADD3 R23, R31, R25, RZ ;  /* 0x000000191f177210 */ /* 0x000fe40007ffe0ff */
[----:B------:R-:W-:Y:S01]  /*0e90*/  LEA R2, P2, R30, R2, 0x3 ;  /* 0x000000021e027211 */ /* 0x000fe200078418ff */
[----:B------:R-:W-:Y:S01]  /*0ea0*/  IMAD.IADD R25, R29, 0x1, R27 ;  /* 0x000000011d197824 */ /* 0x000fe200078e021b */
[----:B------:R-:W-:Y:S02]  /*0eb0*/  LEA R20, P1, R28, R20, 0x3 ;  /* 0x000000141c147211 */ /* 0x000fe400078218ff */
[----:B------:R-:W-:Y:S02]  /*0ec0*/  LEA.HI.X R3, R30, R3, R23, 0x3, P2 ;  /* 0x000000031e037211 */ /* 0x000fe400010f1c17 */
[----:B------:R-:W-:Y:S01]  /*0ed0*/  LEA.HI.X R21, R28, R21, R25, 0x3, P1 ;  /* 0x000000151c157211 */ /* 0x000fe200008f1c19 */
[----:B------:R-:W-:Y:S05]  /*0ee0*/  @P0 BRA `(.L_x_84) ;  /* 0x00000a1000000947 */ /* 0x000fea0003800000 */
[----:B------:R-:W-:-:S03]  /*0ef0*/  IMAD.MOV.U32 R38, RZ, RZ, RZ ;  /* 0x000000ffff267224 */ /* 0x000fc600078e00ff */
.L_x_96:
[----:B------:R-:W-:Y:S01]  /*0f00*/  MOV R22, c[0x0][0x184] ;  /* 0x0000610000167a02 */ /* 0x000fe20000000f00 */
[----:B------:R-:W-:-:S03]  /*0f10*/  IMAD R23, R38, c[0x0][0x1a0], RZ ;  /* 0x0000680026177a24 */ /* 0x000fc600078e02ff */
[----:B------:R-:W-:Y:S02]  /*0f20*/  ISETP.GE.AND P0, PT, R22, 0x1, PT ;  /* 0x000000011600780c */ /* 0x000fe40003f06270 */
[----:B------:R-:W-:-:S04]  /*0f30*/  IADD3 R40, P1, R23, R4, RZ ;  /* 0x0000000417287210 */ /* 0x000fc80007f3e0ff */
[----:B------:R-:W-:-:S07]  /*0f40*/  LEA.HI.X.SX32 R30, R23, R7, 0x1, P1 ;  /* 0x00000007171e7211 */ /* 0x000fce00008f0eff */
[----:B------:R-:W-:Y:S05]  /*0f50*/  @!P0 BRA `(.L_x_85) ;  /* 0x0000097000008947 */ /* 0x000fea0003800000 */
[----:B------:R-:W-:Y:S02]  /*0f60*/  IMAD.MOV.U32 R42, RZ, RZ, RZ ;  /* 0x000000ffff2a7224 */ /* 0x000fe400078e00ff */
.L_x_95:
[----:B------:R-:W-:Y:S01]  /*0f70*/  IMAD.MOV.U32 R22, RZ, RZ, c[0x0][0x184] ;  /* 0x00006100ff167624 */ /* 0x000fe200078e00ff */
[----:B------:R-:W-:Y:S01]  /*0f80*/  HFMA2.MMA R47, -RZ, RZ, 0, 0 ;  /* 0x00000000ff2f7435 */ /* 0x000fe200000001ff */
[C---:B------:R-:W-:Y:S01]  /*0f90*/  IMAD R31, R42.reuse, c[0x0][0x1a4], RZ ;  /* 0x000069002a1f7a24 */ /* 0x040fe200078e02ff */
[----:B------:R-:W-:Y:S01]  /*0fa0*/  IADD3 R42, R42, 0x1, RZ ;  /* 0x000000012a2a7810 */ /* 0x000fe20007ffe0ff */
[----:B------:R-:W-:Y:S01]  /*0fb0*/  IMAD R36, R38, c[0x0][0x1a0], RZ ;  /* 0x0000680026247a24 */ /* 0x000fe200078e02ff */
[----:B------:R-:W-:Y:S02]  /*0fc0*/  IADD3 R22, R22, -0x1, RZ ;  /* 0xffffffff16167810 */ /* 0x000fe40007ffe0ff */
[C---:B------:R-:W-:Y:S01]  /*0fd0*/  IADD3 R44, P1, R31.reuse, R8, RZ ;  /* 0x000000081f2c7210 */ /* 0x040fe20007f3e0ff */
[----:B------:R-:W-:Y:S01]  /*0fe0*/  IMAD R36, R36, c[0x0][0x174], R31 ;  /* 0x00005d0024247a24 */ /* 0x000fe200078e021f */
[----:B------:R-:W-:Y:S02]  /*0ff0*/  ISETP.GE.U32.AND P0, PT, R22, 0x3, PT ;  /* 0x000000031600780c */ /* 0x000fe40003f06070 */
[----:B------:R-:W-:Y:S01]  /*1000*/  LEA.HI.X.SX32 R31, R31, R11, 0x1, P1 ;  /* 0x0000000b1f1f7211 */ /* 0x000fe200008f0eff */
[----:B------:R-:W-:Y:S01]  /*1010*/  IMAD R32, R36, c[0x0][0x178], RZ ;  /* 0x00005e0024207a24 */ /* 0x000fe200078e02ff */
[----:B------:R-:W-:-:S02]  /*1020*/  ISETP.NE.AND P3, PT, R17, RZ, PT ;  /* 0x000000ff1100720c */ /* 0x000fc40003f65270 */
[----:B------:R-:W-:Y:S02]  /*1030*/  ISETP.GE.AND P4, PT, R42, c[0x0][0x180], PT ;  /* 0x000060002a007a0c */ /* 0x000fe40003f86270 */
[----:B------:R-:W-:-:S05]  /*1040*/  LOP3.LUT R33, R31, R30, RZ, 0xfc, !PT ;  /* 0x0000001e1f217212 */ /* 0x000fca00078efcff */
[----:B------:R-:W-:Y:S05]  /*1050*/  @!P0 BRA `(.L_x_86) ;  /* 0x0000048000008947 */ /* 0x000fea0003800000 */
[----:B------:R-:W-:Y:S01]  /*1060*/  IMAD.MOV.U32 R41, RZ, RZ, c[0x0][0x1a8] ;  /* 0x00006a00ff297624 */ /* 0x000fe200078e00ff */
[----:B------:R-:W-:Y:S01]  /*1070*/  ISETP.GE.U32.AND P0, PT, R40, c[0x0][0x170], PT ;  /* 0x00005c0028007a0c */ /* 0x000fe20003f06070 */
[----:B------:R-:W-:Y:S01]  /*1080*/  IMAD.MOV.U32 R39, RZ, RZ, c[0x0][0x1a8] ;  /* 0x00006a00ff277624 */ /* 0x000fe200078e00ff */
[----:B------:R-:W-:Y:S01]  /*1090*/  MOV R37, RZ ;  /* 0x000000ff00257202 */ /* 0x000fe20000000f00 */
[----:B------:R-:W-:Y:S01]  /*10a0*/  IMAD.SHL.U32 R43, R41, 0x2, RZ ;  /* 0x00000002292b7824 */ /* 0x000fe200078e00ff */
[----:B------:R-:W-:Y:S01]  /*10b0*/  ISETP.GE.AND.EX P0, PT, R30, UR4, PT, P0 ;  /* 0x000000041e007c0c */ /* 0x000fe2000bf06300 */
[----:B------:R-:W-:Y:S02]  /*10c0*/  IMAD.MOV.U32 R47, RZ, RZ, RZ ;  /* 0x000000ffff2f7224 */ /* 0x000fe400078e00ff */
[C---:B------:R-:W-:Y:S02]  /*10d0*/  IMAD R41, R36.reuse, c[0x0][0x178], R41 ;  /* 0x00005e0024297a24 */ /* 0x040fe400078e0229 */
[----:B------:R-:W-:-:S02]  /*10e0*/  IMAD R45, R36, c[0x0][0x178], R43 ;  /* 0x00005e00242d7a24 */ /* 0x000fc400078e022b */
.L_x_87:
[----:B0-----:R-:W-:Y:S01]  /*10f0*/  IADD3 R24, P1, R37, R14, RZ ;  /* 0x0000000e25187210 */ /* 0x001fe20007f3e0ff */
[----:B------:R-:W-:-:S03]  /*1100*/  CS2R R26, SRZ ;  /* 0x00000000001a7805 */ /* 0x000fc6000001ff00 */
[----:B------:R-:W-:Y:S02]  /*1110*/  LEA.HI.X.SX32 R22, R37, R13, 0x1, P1 ;  /* 0x0000000d25167211 */ /* 0x000fe400008f0eff */
[----:B------:R-:W-:Y:S02]  /*1120*/  ISETP.GE.U32.AND P1, PT, R44, c[0x0][0x174], PT ;  /* 0x00005d002c007a0c */ /* 0x000fe40003f26070 */
[----:B------:R-:W-:Y:S02]  /*1130*/  LOP3.LUT R23, R33, R22, RZ, 0xfc, !PT ;  /* 0x0000001621177212 */ /* 0x000fe400078efcff */
[----:B------:R-:W-:Y:S02]  /*1140*/  ISETP.GE.U32.AND P2, PT, R24, c[0x0][0x178], PT ;  /* 0x00005e0018007a0c */ /* 0x000fe40003f46070 */
[----:B------:R-:W-:-:S04]  /*1150*/  ISETP.LT.OR P5, PT, R23, RZ, P0 ;  /* 0x000000ff1700720c */ /* 0x000fc800007a1670 */
[----:B------:R-:W-:-:S04]  /*1160*/  ISETP.GE.OR.EX P5, PT, R31, UR5, P5, P1 ;  /* 0x000000051f007c0c */ /* 0x000fc8000afa6710 */
[----:B------:R-:W-:-:S13]  /*1170*/  ISETP.GE.OR.EX P2, PT, R22, UR6, P5, P2 ;  /* 0x0000000616007c0c */ /* 0x000fda000af46720 */
[----:B------:R-:W-:-:S04]  /*1180*/  @!P2 IMAD R25, R36, c[0x0][0x178], R37 ;  /* 0x00005e002419aa24 */ /* 0x000fc800078e0225 */
[----:B------:R-:W-:-:S05]  /*1190*/  @!P2 IMAD.WIDE R24, R25, 0x8, R2 ;  /* 0x000000081918a825 */ /* 0x000fca00078e0202 */
[----:B------:R-:W2:Y:S01]  /*11a0*/  @!P2 LDG.E.64 R26, [R24.64] ;  /* 0x00000010181aa981 */ /* 0x000ea2000c1e1b00 */
[----:B------:R-:W-:-:S04]  /*11b0*/  IADD3 R23, P2, R39, R14, RZ ;  /* 0x0000000e27177210 */ /* 0x000fc80007f5e0ff */
[----:B------:R-:W-:Y:S02]  /*11c0*/  LEA.HI.X.SX32 R28, R39, R13, 0x1, P2 ;  /* 0x0000000d271c7211 */ /* 0x000fe400010f0eff */
[----:B------:R-:W-:Y:S02]  /*11d0*/  ISETP.GE.U32.AND P2, PT, R23, c[0x0][0x178], PT ;  /* 0x00005e0017007a0c */ /* 0x000fe40003f46070 */
[----:B------:R-:W-:-:S04]  /*11e0*/  LOP3.LUT R22, R33, R28, RZ, 0xfc, !PT ;  /* 0x0000001c21167212 */ /* 0x000fc800078efcff */
[----:B------:R-:W-:Y:S02]  /*11f0*/  ISETP.LT.OR P5, PT, R22, RZ, P0 ;  /* 0x000000ff1600720c */ /* 0x000fe400007a1670 */
[----:B------:R-:W-:Y:S02]  /*1200*/  CS2R R22, SRZ ;  /* 0x0000000000167805 */ /* 0x000fe4000001ff00 */
[----:B------:R-:W-:-:S04]  /*1210*/  ISETP.GE.OR.EX P5, PT, R31, UR5, P5, P1 ;  /* 0x000000051f007c0c */ /* 0x000fc8000afa6710 */
[----:B------:R-:W-:-:S13]  /*1220*/  ISETP.GE.OR.EX P2, PT, R28, UR6, P5, P2 ;  /* 0x000000061c007c0c */ /* 0x000fda000af46720 */
[----:B------:R-:W-:Y:S01]  /*1230*/  @!P2 IMAD.WIDE R34, R41, 0x8, R2 ;  /* 0x000000082922a825 */ /* 0x000fe200078e0202 */
[----:B--2---:R0:W-:Y:S04]  /*1240*/  STG.E.64 [R20.64], R26 ;  /* 0x0000001a14007986 */ /* 0x0041e8000c101b10 */
        /* <DEDUP_REMOVED lines=8> */
[----:B------:R-:W-:Y:S01]  /*12d0*/  ISETP.GE.OR.EX P2, PT, R28, UR6, P5, P2 ;  /* 0x000000061c007c0c */ /* 0x000fe2000af46720 */
[----:B------:R-:W-:-:S12]  /*12e0*/  IMAD.WIDE R28, R16, 0x8, R20 ;  /* 0x00000008101c7825 */ /* 0x000fd800078e0214 */
[----:B0-----:R-:W-:Y:S01]  /*12f0*/  @!P2 IMAD.WIDE R20, R45, 0x8, R2 ;  /* 0x000000082d14a825 */ /* 0x001fe200078e0202 */
[----:B------:R-:W-:-:S05]  /*1300*/  MOV R48, c[0x0][0x1a8] ;  /* 0x00006a0000307a02 */ /* 0x000fca0000000f00 */
[----:B------:R-:W-:Y:S01]  /*1310*/  IMAD R27, R48, 0x3, R37 ;  /* 0x00000003301b7824 */ /* 0x000fe200078e0225 */
[----:B--2---:R0:W-:Y:S04]  /*1320*/  STG.E.64 [R28.64], R22 ;  /* 0x000000161c007986 */ /* 0x0041e8000c101b10 */
[----:B------:R1:W2:Y:S01]  /*1330*/  @!P2 LDG.E.64 R24, [R20.64] ;  /* 0x000000101418a981 */ /* 0x0002a2000c1e1b00 */
[----:B------:R-:W-:-:S04]  /*1340*/  IADD3 R34, P2, R27, R14, RZ ;  /* 0x0000000e1b227210 */ /* 0x000fc80007f5e0ff */
[----:B------:R-:W-:Y:S02]  /*1350*/  LEA.HI.X.SX32 R46, R27, R13, 0x1, P2 ;  /* 0x0000000d1b2e7211 */ /* 0x000fe400010f0eff */
[----:B------:R-:W-:Y:S02]  /*1360*/  ISETP.GE.U32.AND P2, PT, R34, c[0x0][0x178], PT ;  /* 0x00005e0022007a0c */ /* 0x000fe40003f46070 */
[----:B------:R-:W-:Y:S01]  /*1370*/  LOP3.LUT R26, R33, R46, RZ, 0xfc, !PT ;  /* 0x0000002e211a7212 */ /* 0x000fe200078efcff */
[----:B0-----:R-:W-:-:S03]  /*1380*/  IMAD.WIDE R28, R16, 0x8, R28 ;  /* 0x00000008101c7825 */ /* 0x001fc600078e021c */
[----:B------:R-:W-:-:S04]  /*1390*/  ISETP.LT.OR P5, PT, R26, RZ, P0 ;  /* 0x000000ff1a00720c */ /* 0x000fc800007a1670 */
[----:B------:R-:W-:-:S04]  /*13a0*/  ISETP.GE.OR.EX P5, PT, R31, UR5, P5, P1 ;  /* 0x000000051f007c0c */ /* 0x000fc8000afa6710 */
[----:B------:R-:W-:-:S13]  /*13b0*/  ISETP.GE.OR.EX P2, PT, R46, UR6, P5, P2 ;  /* 0x000000062e007c0c */ /* 0x000fda000af46720 */
[----:B------:R-:W-:-:S04]  /*13c0*/  @!P2 IMAD R22, R48, 0x3, R32 ;  /* 0x000000033016a824 */ /* 0x000fc800078e0220 */
[----:B-1----:R-:W-:Y:S02]  /*13d0*/  @!P2 IMAD.IADD R21, R22, 0x1, R37 ;  /* 0x000000011615a824 */ /* 0x002fe400078e0225 */
[----:B------:R-:W-:Y:S02]  /*13e0*/  CS2R R22, SRZ ;  /* 0x0000000000167805 */ /* 0x000fe4000001ff00 */
[----:B------:R-:W-:Y:S01]  /*13f0*/  @!P2 IMAD.WIDE R20, R21, 0x8, R2 ;  /* 0x000000081514a825 */ /* 0x000fe200078e0202 */
[----:B--2---:R0:W-:Y:S04]  /*1400*/  STG.E.64 [R28.64], R24 ;  /* 0x000000181c007986 */ /* 0x0041e8000c101b10 */
[----:B------:R1:W2:Y:S01]  /*1410*/  @!P2 LDG.E.64 R22, [R20.64] ;  /* 0x000000101416a981 */ /* 0x0002a2000c1e1b00 */
[----:B------:R-:W-:Y:S01]  /*1420*/  IMAD.WIDE R26, R16, 0x8, R28 ;  /* 0x00000008101a7825 */ /* 0x000fe200078e021c */
[----:B------:R-:W-:-:S02]  /*1430*/  IADD3 R47, R47, 0x4, RZ ;  /* 0x000000042f2f7810 */ /* 0x000fc40007ffe0ff */
[C---:B------:R-:W-:Y:S01]  /*1440*/  LEA R39, R48.reuse, R39, 0x2 ;  /* 0x0000002730277211 */ /* 0x040fe200078e10ff */
[C---:B------:R-:W-:Y:S01]  /*1450*/  IMAD R43, R48.reuse, 0x4, R43 ;  /* 0x00000004302b7824 */ /* 0x040fe200078e022b */
[----:B------:R-:W-:Y:S01]  /*1460*/  LEA R45, R48, R45, 0x2 ;  /* 0x0000002d302d7211 */ /* 0x000fe200078e10ff */
[----:B------:R-:W-:Y:S02]  /*1470*/  IMAD.IADD R34, R0, 0x1, R47 ;  /* 0x0000000100227824 */ /* 0x000fe400078e022f */
[C---:B------:R-:W-:Y:S02]  /*1480*/  IMAD R41, R48.reuse, 0x4, R41 ;  /* 0x0000000430297824 */ /* 0x040fe400078e0229 */
[----:B------:R-:W-:Y:S01]  /*1490*/  IMAD R37, R48, 0x4, R37 ;  /* 0x0000000430257824 */ /* 0x000fe200078e0225 */
[----:B------:R-:W-:Y:S01]  /*14a0*/  ISETP.NE.AND P1, PT, R34, RZ, PT ;  /* 0x000000ff2200720c */ /* 0x000fe20003f25270 */
[----:B-1----:R-:W-:Y:S01]  /*14b0*/  IMAD.WIDE R20, R16, 0x8, R26 ;  /* 0x0000000810147825 */ /* 0x002fe200078e021a */
[----:B--2---:R0:W-:Y:S11]  /*14c0*/  STG.E.64 [R26.64], R22 ;  /* 0x000000161a007986 */ /* 0x0041f6000c101b10 */
[----:B------:R-:W-:Y:S05]  /*14d0*/  @P1 BRA `(.L_x_87) ;  /* 0xfffffc1000001947 */ /* 0x000fea000383ffff */
.L_x_86:
[----:B------:R-:W-:Y:S05]  /*14e0*/  @!P3 BRA `(.L_x_88) ;  /* 0x000003d00000b947 */ /* 0x000fea0003800000 */
[----:B------:R-:W-:Y:S01]  /*14f0*/  IMAD R47, R47, c[0x0][0x1a8], RZ ;  /* 0x00006a002f2f7a24 */ /* 0x000fe200078e02ff */
[----:B------:R-:W-:Y:S01]  /*1500*/  ISETP.GE.U32.AND P0, PT, R40, c[0x0][0x170], PT ;  /* 0x00005c0028007a0c */ /* 0x000fe20003f06070 */
[----:B------:R-:W-:Y:S03]  /*1510*/  BSSY B0, `(.L_x_89) ;  /* 0x000000f000007945 */ /* 0x000fe60003800000 */
[----:B0-----:R-:W-:-:S02]  /*1520*/  IADD3 R24, P1, R47, R14, RZ ;  /* 0x0000000e2f187210 */ /* 0x001fc40007f3e0ff */
[----:B------:R-:W-:Y:S02]  /*1530*/  ISETP.GE.AND.EX P0, PT, R30, UR4, PT, P0 ;  /* 0x000000041e007c0c */ /* 0x000fe4000bf06300 */
[----:B------:R-:W-:Y:S02]  /*1540*/  LEA.HI.X.SX32 R22, R47, R13, 0x1, P1 ;  /* 0x0000000d2f167211 */ /* 0x000fe400008f0eff */
[----:B------:R-:W-:Y:S02]  /*1550*/  ISETP.GE.U32.AND P1, PT, R44, c[0x0][0x174], PT ;  /* 0x00005d002c007a0c */ /* 0x000fe40003f26070 */
[----:B------:R-:W-:Y:S02]  /*1560*/  LOP3.LUT R23, R33, R22, RZ, 0xfc, !PT ;  /* 0x0000001621177212 */ /* 0x000fe400078efcff */
[----:B------:R-:W-:Y:S02]  /*1570*/  ISETP.GE.U32.AND P3, PT, R24, c[0x0][0x178], PT ;  /* 0x00005e0018007a0c */ /* 0x000fe40003f66070 */
[----:B------:R-:W-:Y:S01]  /*1580*/  ISETP.LT.OR P2, PT, R23, RZ, P0 ;  /* 0x000000ff1700720c */ /* 0x000fe20000741670 */
[----:B------:R-:W-:-:S03]  /*1590*/  CS2R R24, SRZ ;  /* 0x0000000000187805 */ /* 0x000fc6000001ff00 */
[----:B------:R-:W-:-:S04]  /*15a0*/  ISETP.GE.OR.EX P2, PT, R31, UR5, P2, P1 ;  /* 0x000000051f007c0c */ /* 0x000fc80009746710 */
[----:B------:R-:W-:-:S13]  /*15b0*/  ISETP.GE.OR.EX P2, PT, R22, UR6, P2, P3 ;  /* 0x0000000616007c0c */ /* 0x000fda0009746730 */
[----:B------:R-:W-:Y:S05]  /*15c0*/  @P2 BRA `(.L_x_90) ;  /* 0x0000003000002947 */ /* 0x000fea0003800000 */
[----:B------:R-:W-:-:S04]  /*15d0*/  IMAD.IADD R25, R32, 0x1, R47 ;  /* 0x0000000120197824 */ /* 0x000fc800078e022f */
[----:B------:R-:W-:-:S06]  /*15e0*/  IMAD.WIDE R24, R25, 0x8, R2 ;  /* 0x0000000819187825 */ /* 0x000fcc00078e0202 */
[----:B------:R-:W5:Y:S02]  /*15f0*/  LDG.E.64 R24, [R24.64] ;  /* 0x0000001018187981 */ /* 0x000f64000c1e1b00 */
.L_x_90:
[----:B------:R-:W-:Y:S05]  /*1600*/  BSYNC B0 ;  /* 0x0000000000007941 */ /* 0x000fea0003800000 */
.L_x_89:
[----:B------:R-:W-:Y:S01]  /*1610*/  ISETP.NE.AND P2, PT, R17, 0x1, PT ;  /* 0x000000011100780c */ /* 0x000fe20003f45270 */
[----:B-----5:R0:W-:Y:S01]  /*1620*/  STG.E.64 [R20.64], R24 ;  /* 0x0000001814007986 */ /* 0x0201e2000c101b10 */
[----:B------:R-:W-:Y:S01]  /*1630*/  MOV R22, R20 ;  /* 0x0000001400167202 */ /* 0x000fe20000000f00 */
[--C-:B------:R-:W-:Y:S02]  /*1640*/  IMAD.MOV.U32 R23, RZ, RZ, R21.reuse ;  /* 0x000000ffff177224 */ /* 0x100fe400078e0015 */
[----:B0-----:R-:W-:-:S08]  /*1650*/  IMAD.WIDE R20, R16, 0x8, R20 ;  /* 0x0000000810147825 */ /* 0x001fd000078e0214 */
[----:B------:R-:W-:Y:S05]  /*1660*/  @!P2 BRA `(.L_x_88) ;  /* 0x000002500000a947 */ /* 0x000fea0003800000 */
[----:B------:R-:W-:Y:S01]  /*1670*/  IADD3 R47, R47, c[0x0][0x1a8], RZ ;  /* 0x00006a002f2f7a10 */ /* 0x000fe20007ffe0ff */
[----:B------:R-:W-:Y:S01]  /*1680*/  BSSY B0, `(.L_x_91) ;  /* 0x000000e000007945 */ /* 0x000fe20003800000 */
[----:B------:R-:W-:Y:S02]  /*1690*/  IMAD.WIDE R26, R16, 0x8, R22 ;  /* 0x00000008101a7825 */ /* 0x000fe400078e0216 */
[----:B------:R-:W-:-:S04]  /*16a0*/  IADD3 R24, P2, R47, R14, RZ ;  /* 0x0000000e2f187210 */ /* 0x000fc80007f5e0ff */
[----:B------:R-:W-:Y:S02]  /*16b0*/  LEA.HI.X.SX32 R20, R47, R13, 0x1, P2 ;  /* 0x0000000d2f147211 */ /* 0x000fe400010f0eff */
[----:B------:R-:W-:Y:S02]  /*16c0*/  ISETP.GE.U32.AND P3, PT, R24, c[0x0][0x178], PT ;  /* 0x00005e0018007a0c */ /* 0x000fe40003f66070 */
[----:B------:R-:W-:Y:S01]  /*16d0*/  LOP3.LUT R21, R33, R20, RZ, 0xfc, !PT ;  /* 0x0000001421157212 */ /* 0x000fe200078efcff */
[----:B------:R-:W-:-:S03]  /*16e0*/  CS2R R24, SRZ ;  /* 0x0000000000187805 */ /* 0x000fc6000001ff00 */
[----:B------:R-:W-:-:S04]  /*16f0*/  ISETP.LT.OR P2, PT, R21, RZ, P0 ;  /* 0x000000ff1500720c */ /* 0x000fc80000741670 */
[----:B------:R-:W-:-:S04]  /*1700*/  ISETP.GE.OR.EX P2, PT, R31, UR5, P2, P1 ;  /* 0x000000051f007c0c */ /* 0x000fc80009746710 */
[----:B------:R-:W-:-:S13]  /*1710*/  ISETP.GE.OR.EX P2, PT, R20, UR6, P2, P3 ;  /* 0x0000000614007c0c */ /* 0x000fda0009746730 */
[----:B------:R-:W-:Y:S05]  /*1720*/  @P2 BRA `(.L_x_92) ;  /* 0x0000003000002947 */ /* 0x000fea0003800000 */
[----:B------:R-:W-:-:S04]  /*1730*/  IMAD.IADD R25, R32, 0x1, R47 ;  /* 0x0000000120197824 */ /* 0x000fc800078e022f */
[----:B------:R-:W-:-:S06]  /*1740*/  IMAD.WIDE R24, R25, 0x8, R2 ;  /* 0x0000000819187825 */ /* 0x000fcc00078e0202 */
[----:B------:R-:W5:Y:S02]  /*1750*/  LDG.E.64 R24, [R24.64] ;  /* 0x0000001018187981 */ /* 0x000f64000c1e1b00 */
.L_x_92:
[----:B------:R-:W-:Y:S05]  /*1760*/  BSYNC B0 ;  /* 0x0000000000007941 */ /* 0x000fea0003800000 */
.L_x_91:
[----:B-----5:R0:W-:Y:S01]  /*1770*/  STG.E.64 [R26.64], R24 ;  /* 0x000000181a007986 */ /* 0x0201e2000c101b10 */
[----:B------:R-:W-:Y:S01]  /*1780*/  ISETP.NE.AND P2, PT, R17, 0x2, PT ;  /* 0x000000021100780c */ /* 0x000fe20003f45270 */
[----:B------:R-:W-:-:S12]  /*1790*/  IMAD.WIDE R20, R16, 0x10, R22 ;  /* 0x0000001010147825 */ /* 0x000fd800078e0216 */
[----:B------:R-:W-:Y:S05]  /*17a0*/  @!P2 BRA `(.L_x_88) ;  /* 0x000001100000a947 */ /* 0x000fea0003800000 */
[----:B0-----:R-:W-:Y:S01]  /*17b0*/  IADD3 R47, R47, c[0x0][0x1a8], RZ ;  /* 0x00006a002f2f7a10 */ /* 0x001fe20007ffe0ff */
[----:B------:R-:W-:Y:S03]  /*17c0*/  BSSY B0, `(.L_x_93) ;  /* 0x000000d000007945 */ /* 0x000fe60003800000 */
[----:B------:R-:W-:-:S04]  /*17d0*/  IADD3 R25, P2, R47, R14, RZ ;  /* 0x0000000e2f197210 */ /* 0x000fc80007f5e0ff */
[----:B------:R-:W-:Y:S02]  /*17e0*/  LEA.HI.X.SX32 R24, R47, R13, 0x1, P2 ;  /* 0x0000000d2f187211 */ /* 0x000fe400010f0eff */
[----:B------:R-:W-:Y:S02]  /*17f0*/  ISETP.GE.U32.AND P2, PT, R25, c[0x0][0x178], PT ;  /* 0x00005e0019007a0c */ /* 0x000fe40003f46070 */
[----:B------:R-:W-:-:S04]  /*1800*/  LOP3.LUT R33, R33, R24, RZ, 0xfc, !PT ;  /* 0x0000001821217212 */ /* 0x000fc800078efcff */
[----:B------:R-:W-:-:S04]  /*1810*/  ISETP.LT.OR P0, PT, R33, RZ, P0 ;  /* 0x000000ff2100720c */ /* 0x000fc80000701670 */
[----:B------:R-:W-:-:S04]  /*1820*/  ISETP.GE.OR.EX P0, PT, R31, UR5, P0, P1 ;  /* 0x000000051f007c0c */ /* 0x000fc80008706710 */
[----:B------:R-:W-:Y:S02]  /*1830*/  ISETP.GE.OR.EX P0, PT, R24, UR6, P0, P2 ;  /* 0x0000000618007c0c */ /* 0x000fe40008706720 */
[----:B------:R-:W-:-:S11]  /*1840*/  CS2R R24, SRZ ;  /* 0x0000000000187805 */ /* 0x000fd6000001ff00 */
[----:B------:R-:W-:Y:S05]  /*1850*/  @P0 BRA `(.L_x_94) ;  /* 0x0000003000000947 */ /* 0x000fea0003800000 */
[----:B------:R-:W-:-:S05]  /*1860*/  IADD3 R25, R32, R47, RZ ;  /* 0x0000002f20197210 */ /* 0x000fca0007ffe0ff */
[----:B------:R-:W-:-:S06]  /*1870*/  IMAD.WIDE R24, R25, 0x8, R2 ;  /* 0x0000000819187825 */ /* 0x000fcc00078e0202 */
[----:B------:R-:W5:Y:S02]  /*1880*/  LDG.E.64 R24, [R24.64] ;  /* 0x0000001018187981 */ /* 0x000f64000c1e1b00 */
.L_x_94:
[----:B------:R-:W-:Y:S05]  /*1890*/  BSYNC B0 ;  /* 0x0000000000007941 */ /* 0x000fea0003800000 */
.L_x_93:
[----:B-----5:R0:W-:Y:S02]  /*18a0*/  STG.E.64 [R20.64], R24 ;  /* 0x0000001814007986 */ /* 0x0201e4000c101b10 */
[----:B0-----:R-:W-:-:S04]  /*18b0*/  IMAD.WIDE R20, R16, 0x18, R22 ;  /* 0x0000001810147825 */ /* 0x001fc800078e0216 */
.L_x_88:
[----:B0-----:R-:W-:Y:S05]  /*18c0*/  @!P4 BRA `(.L_x_95) ;  /* 0xfffff6a00000c947 */ /* 0x001fea000383ffff */
.L_x_85:
[----:B------:R-:W-:-:S04]  /*18d0*/  IADD3 R38, R38, 0x1, RZ ;  /* 0x0000000126267810 */ /* 0x000fc80007ffe0ff */
[----:B------:R-:W-:-:S13]  /*18e0*/  ISETP.GE.AND P0, PT, R38, c[0x0][0x17c], PT ;  /* 0x00005f0026007a0c */ /* 0x000fda0003f06270 */
[----:B------:R-:W-:Y:S05]  /*18f0*/  @!P0 BRA `(.L_x_96) ;  /* 0xfffff60000008947 */ /* 0x000fea000383ffff */
.L_x_84:
        /* <DEDUP_REMOVED lines=8> */
.L_x_97:
[----:B------:R-:W-:Y:S05]  /*1980*/  EXIT ;  /* 0x000000000000794d */ /* 0x000fea0003800000 */
        .weak           $__internal_3_$__cuda_sm20_div_s64
        .type           $__internal_3_$__cuda_sm20_div_s64,@function
        .size           $__internal_3_$__cuda_sm20_div_s64,(.L_x_231 - $__internal_3_$__cuda_sm20_div_s64)
$__internal_3_$__cuda_sm20_div_s64:
        /* <DEDUP_REMOVED lines=83> */
[----:B------:R-:W-:Y:S06]  /*1ec0*/  RET.REL.NODEC R4 `(_ZN2at6native14vol2col_kernelIdEEvlPKT_iiiiiiiiiiiiiiiiiiPS2_) ;  /* 0xffffe13004007950 */ /* 0x000fec0003c3ffff */
.L_x_99:
        /* <DEDUP_REMOVED lines=11> */
.L_x_231:


//--------------------- .text._ZN2at6native13vol2im_kernelIN3c108BFloat16EfEEvlPKT_jjjjjjjjjjjjjjjjjjjPS4_ --------------------------
	.section	.text._ZN2at6native13vol2im_kernelIN3c108BFloat16EfEEvlPKT_jjjjjjjjjjjjjjjjjjjPS4_,"ax",@progbits
	.sectioninfo	@"SHI_REGISTERS=40"
	.align	128
        .global         _ZN2at6native13vol2im_kernelIN3c108BFloat16EfEEvlPKT_jjjjjjjjjjjjjjjjjjjPS4_
        .type           _ZN2at6native13vol2im_kernelIN3c108BFloat16EfEEvlPKT_jjjjjjjjjjjjjjjjjjjPS4_,@function
        .size           _ZN2at6native13vol2im_kernelIN3c108BFloat16EfEEvlPKT_jjjjjjjjjjjjjjjjjjjPS4_,(.L_x_236 - _ZN2at6native13vol2im_kernelIN3c108BFloat16EfEEvlPKT_jjjjjjjjjjjjjjjjjjjPS4_)
        .other          _ZN2at6native13vol2im_kernelIN3c108BFloat16EfEEvlPKT_jjjjjjjjjjjjjjjjjjjPS4_,@"STO_CUDA_ENTRY STV_DEFAULT"
_ZN2at6native13vol2im_kernelIN3c108BFloat16EfEEvlPKT_jjjjjjjjjjjjjjjjjjjPS4_:
.text._ZN2at6native13vol2im_kernelIN3c108BFloat16EfEEvlPKT_jjjjjjjjjjjjjjjjjjjPS4_:
        /* <DEDUP_REMOVED lines=8> */
[----:B------:R-:W-:Y:S01]  /*0080*/  IMAD.MOV.U32 R5, RZ, RZ, 0x1 ;  /* 0x00000001ff057424 */ /* 0x000fe200078e00ff */
[----:B------:R-:W-:Y:S01]  /*0090*/  ULDC.64 UR4, c[0x0][0x170] ;  /* 0x00005c0000047ab9 */ /* 0x000fe20000000a00 */
[----:B------:R-:W-:Y:S01]  /*00a0*/  IMAD.MOV.U32 R0, RZ, RZ, R2 ;  /* 0x000000ffff007224 */ /* 0x000fe200078e0002 */
[----:B------:R-:W-:Y:S01]  /*00b0*/  UIMAD UR4, UR5, UR4, URZ ;  /* 0x00000004050472a4 */ /* 0x000fe2000f8e023f */
[----:B------:R-:W-:Y:S01]  /*00c0*/  IMAD.MOV.U32 R7, RZ, RZ, 0x1 ;  /* 0x00000001ff077424 */ /* 0x000fe200078e00ff */
[C---:B------:R-:W-:Y:S01]  /*00d0*/  IADD3 R2, -R5.reuse, c[0x0][0x188], RZ ;  /* 0x0000620005027a10 */ /* 0x040fe20007ffe1ff */
[----:B------:R-:W-:Y:S01]  /*00e0*/  ULDC UR6, c[0x0][0x178] ;  /* 0x00005e0000067ab9 */ /* 0x000fe20000000800 */
[C---:B------:R-:W-:Y:S01]  /*00f0*/  IADD3 R4, -R5.reuse, c[0x0][0x184], RZ ;  /* 0x0000610005047a10 */ /* 0x040fe20007ffe1ff */
[----:B------:R-:W-:Y:S01]  /*0100*/  IMAD.MOV.U32 R6, RZ, RZ, c[0x0][0x0] ;  /* 0x00000000ff067624 */ /* 0x000fe200078e00ff */
[----:B------:R-:W-:Y:S01]  /*0110*/  IADD3 R5, -R5, c[0x0][0x180], RZ ;  /* 0x0000600005057a10 */ /* 0x000fe20007ffe1ff */
[--C-:B------:R-:W-:Y:S01]  /*0120*/  IMAD R2, R2, c[0x0][0x1ac], R7.reuse ;  /* 0x00006b0002027a24 */ /* 0x100fe200078e0207 */
[----:B------:R-:W-:Y:S01]  /*0130*/  UIMAD UR4, UR4, UR6, URZ ;  /* 0x00000006040472a4 */ /* 0x000fe2000f8e023f */
[----:B------:R-:W-:-:S02]  /*0140*/  IMAD R4, R4, c[0x0][0x1a8], R7 ;  /* 0x00006a0004047a24 */ /* 0x000fc400078e0207 */
[----:B------:R-:W-:Y:S01]  /*0150*/  IMAD R5, R5, c[0x0][0x1a4], R7 ;  /* 0x0000690005057a24 */ /* 0x000fe200078e0207 */
[----:B------:R-:W-:Y:S02]  /*0160*/  ULDC.64 UR6, c[0x0][0x118] ;  /* 0x0000460000067ab9 */ /* 0x000fe40000000a00 */
.L_x_130:
[----:B------:R-:W0:Y:S01]  /*0170*/  I2F.U32.RP R10, c[0x0][0x178] ;  /* 0x00005e00000a7b06 */ /* 0x000e220000209000 */
[----:B------:R-:W-:Y:S01]  /*0180*/  ISETP.NE.U32.AND P2, PT, RZ, c[0x0][0x178], PT ;  /* 0x00005e00ff007a0c */ /* 0x000fe20003f45070 */
[----:B------:R-:W-:Y:S01]  /*0190*/  BSSY B0, `(.L_x_100) ;  /* 0x000008c000007945 */ /* 0x000fe20003800000 */
[----:B------:R-:W-:-:S05]  /*01a0*/  ISETP.NE.U32.AND P5, PT, RZ, c[0x0][0x198], PT ;  /* 0x00006600ff007a0c */ /* 0x000fca0003fa5070 */
[----:B------:R-:W1:Y:S08]  /*01b0*/  I2F.U32.RP R11, c[0x0][0x174] ;  /* 0x00005d00000b7b06 */ /* 0x000e700000209000 */
[----:B0-----:R-:W0:Y:S08]  /*01c0*/  MUFU.RCP R10, R10 ;  /* 0x0000000a000a7308 */ /* 0x001e300000001000 */
[----:B-1----:R-:W-:Y:S01]  /*01d0*/  MUFU.RCP R11, R11 ;  /* 0x0000000b000b7308 */ /* 0x002fe20000001000 */
[----:B0-----:R-:W-:-:S07]  /*01e0*/  IADD3 R8, R10, 0xffffffe, RZ ;  /* 0x0ffffffe0a087810 */ /* 0x001fce0007ffe0ff */
[----:B------:R-:W0:Y:S08]  /*01f0*/  I2F.U32.RP R12, c[0x0][0x170] ;  /* 0x00005c00000c7b06 */ /* 0x000e300000209000 */
[----:B------:R1:W2:Y:S08]  /*0200*/  F2I.FTZ.U32.TRUNC.NTZ R9, R8 ;  /* 0x0000000800097305 */ /* 0x0002b0000021f000 */
[----:B0-----:R-:W-:Y:S01]  /*0210*/  MUFU.RCP R12, R12 ;  /* 0x0000000c000c7308 */ /* 0x001fe20000001000 */
[----:B-1----:R-:W-:-:S02]  /*0220*/  IMAD.MOV.U32 R8, RZ, RZ, RZ ;  /* 0x000000ffff087224 */ /* 0x002fc400078e00ff */
[----:B--2---:R-:W-:-:S05]  /*0230*/  IMAD.MOV R7, RZ, RZ, -R9 ;  /* 0x000000ffff077224 */ /* 0x004fca00078e0a09 */
[----:B------:R-:W0:Y:S01]  /*0240*/  I2F.U32.RP R14, c[0x0][0x19c] ;  /* 0x00006700000e7b06 */ /* 0x000e220000209000 */
[----:B------:R-:W-:-:S04]  /*0250*/  IMAD R7, R7, c[0x0][0x178], RZ ;  /* 0x00005e0007077a24 */ /* 0x000fc800078e02ff */
[----:B------:R-:W-:Y:S01]  /*0260*/  IMAD.HI.U32 R7, R9, R7, R8 ;  /* 0x0000000709077227 */ /* 0x000fe200078e0008 */
[----:B------:R-:W-:Y:S02]  /*0270*/  IADD3 R8, R11, 0xffffffe, RZ ;  /* 0x0ffffffe0b087810 */ /* 0x000fe40007ffe0ff */
[----:B------:R-:W-:Y:S03]  /*0280*/  I2F.U32.RP R17, c[0x0][0x198] ;  /* 0x0000660000117b06 */ /* 0x000fe60000209000 */
[----:B------:R-:W-:-:S04]  /*0290*/  IMAD.HI.U32 R7, R7, R0, RZ ;  /* 0x0000000007077227 */ /* 0x000fc800078e00ff */
[----:B------:R-:W-:Y:S01]  /*02a0*/  IMAD.MOV R9, RZ, RZ, -R7 ;  /* 0x000000ffff097224 */ /* 0x000fe200078e0a07 */
[----:B------:R-:W-:Y:S03]  /*02b0*/  I2F.U32.RP R16, c[0x0][0x1a0] ;  /* 0x0000680000107b06 */ /* 0x000fe60000209000 */
[----:B------:R-:W-:-:S05]  /*02c0*/  IMAD R10, R9, c[0x0][0x178], R0 ;  /* 0x00005e00090a7a24 */ /* 0x000fca00078e0200 */
[----:B------:R-:W-:Y:S01]  /*02d0*/  ISETP.GE.U32.AND P0, PT, R10, c[0x0][0x178], PT ;  /* 0x00005e000a007a0c */ /* 0x000fe20003f06070 */
[----:B------:R1:W2:Y:S08]  /*02e0*/  F2I.FTZ.U32.TRUNC.NTZ R9, R8 ;  /* 0x0000000800097305 */ /* 0x0002b0000021f000 */
[----:B0-----:R-:W0:Y:S01]  /*02f0*/  MUFU.RCP R14, R14 ;  /* 0x0000000e000e7308 */ /* 0x001e220000001000 */
[----:B-1----:R-:W-:-:S03]  /*0300*/  IMAD.MOV.U32 R8, RZ, RZ, RZ ;  /* 0x000000ffff087224 */ /* 0x002fc600078e00ff */
[----:B------:R-:W-:Y:S02]  /*0310*/  @P0 IADD3 R10, R10, -c[0x0][0x178], RZ ;  /* 0x80005e000a0a0a10 */ /* 0x000fe40007ffe0ff */
[----:B------:R-:W-:Y:S02]  /*0320*/  @P0 IADD3 R7, R7, 0x1, RZ ;  /* 0x0000000107070810 */ /* 0x000fe40007ffe0ff */
[----:B------:R-:W-:Y:S01]  /*0330*/  ISETP.GE.U32.AND P1, PT, R10, c[0x0][0x178], PT ;  /* 0x00005e000a007a0c */ /* 0x000fe20003f26070 */
[----:B--2---:R-:W-:Y:S01]  /*0340*/  IMAD.MOV R11, RZ, RZ, -R9 ;  /* 0x000000ffff0b7224 */ /* 0x004fe200078e0a09 */
[----:B------:R-:W-:Y:S01]  /*0350*/  IADD3 R10, R12, 0xffffffe, RZ ;  /* 0x0ffffffe0c0a7810 */ /* 0x000fe20007ffe0ff */
[----:B------:R-:W1:Y:S02]  /*0360*/  MUFU.RCP R17, R17 ;  /* 0x0000001100117308 */ /* 0x000e640000001000 */
[----:B------:R-:W-:Y:S01]  /*0370*/  IMAD R11, R11, c[0x0][0x174], RZ ;  /* 0x00005d000b0b7a24 */ /* 0x000fe200078e02ff */
[----:B0-----:R-:W-:-:S03]  /*0380*/  IADD3 R12, R14, 0xffffffe, RZ ;  /* 0x0ffffffe0e0c7810 */ /* 0x001fc60007ffe0ff */
[----:B------:R-:W-:Y:S02]  /*0390*/  IMAD.HI.U32 R8, R9, R11, R8 ;  /* 0x0000000b09087227 */ /* 0x000fe400078e0008 */
[----:B------:R0:W2:Y:S02]  /*03a0*/  F2I.FTZ.U32.TRUNC.NTZ R11, R10 ;  /* 0x0000000a000b7305 */ /* 0x0000a4000021f000 */
[----:B------:R-:W-:Y:S02]  /*03b0*/  @P1 IADD3 R7, R7, 0x1, RZ ;  /* 0x0000000107071810 */ /* 0x000fe40007ffe0ff */
[----:B------:R-:W-:Y:S02]  /*03c0*/  @!P2 LOP3.LUT R7, RZ, c[0x0][0x178], RZ, 0x33, !PT ;  /* 0x00005e00ff07aa12 */ /* 0x000fe400078e33ff */
[----:B------:R-:W-:Y:S02]  /*03d0*/  ISETP.NE.U32.AND P2, PT, RZ, c[0x0][0x174], PT ;  /* 0x00005d00ff007a0c */ /* 0x000fe40003f45070 */
[----:B------:R-:W-:Y:S01]  /*03e0*/  MUFU.RCP R16, R16 ;  /* 0x0000001000107308 */ /* 0x000fe20000001000 */
[----:B------:R-:W-:Y:S01]  /*03f0*/  IMAD.HI.U32 R9, R8, R7, RZ ;  /* 0x0000000708097227 */ /* 0x000fe200078e00ff */
[----:B-1----:R-:W-:-:S03]  /*0400*/  IADD3 R14, R17, 0xffffffe, RZ ;  /* 0x0ffffffe110e7810 */ /* 0x002fc60007ffe0ff */
[----:B------:R-:W-:Y:S02]  /*0410*/  IMAD.MOV R8, RZ, RZ, -R9 ;  /* 0x000000ffff087224 */ /* 0x000fe400078e0a09 */
[----:B0-----:R-:W-:Y:S01]  /*0420*/  IMAD.MOV.U32 R10, RZ, RZ, RZ ;  /* 0x000000ffff0a7224 */ /* 0x001fe200078e00ff */
[----:B------:R0:W1:Y:S01]  /*0430*/  F2I.FTZ.U32.TRUNC.NTZ R15, R14 ;  /* 0x0000000e000f7305 */ /* 0x000062000021f000 */
[----:B------:R-:W-:Y:S02]  /*0440*/  IMAD R8, R8, c[0x0][0x174], R7 ;  /* 0x00005d0008087a24 */ /* 0x000fe400078e0207 */
[----:B--2---:R-:W-:-:S03]  /*0450*/  IMAD.MOV R13, RZ, RZ, -R11 ;  /* 0x000000ffff0d7224 */ /* 0x004fc600078e0a0b */
[----:B------:R-:W-:Y:S01]  /*0460*/  ISETP.GE.U32.AND P0, PT, R8, c[0x0][0x174], PT ;  /* 0x00005d0008007a0c */ /* 0x000fe20003f06070 */
[----:B------:R-:W-:Y:S02]  /*0470*/  IMAD R13, R13, c[0x0][0x170], RZ ;  /* 0x00005c000d0d7a24 */ /* 0x000fe400078e02ff */
[----:B0-----:R-:W-:Y:S02]  /*0480*/  IMAD.MOV.U32 R14, RZ, RZ, RZ ;  /* 0x000000ffff0e7224 */ /* 0x001fe400078e00ff */
[----:B------:R-:W-:Y:S02]  /*0490*/  IMAD.HI.U32 R10, R11, R13, R10 ;  /* 0x0000000d0b0a7227 */ /* 0x000fe400078e000a */
[----:B------:R-:W0:Y:S02]  /*04a0*/  F2I.FTZ.U32.TRUNC.NTZ R13, R12 ;  /* 0x0000000c000d7305 */ /* 0x000e24000021f000 */
[----:B-1----:R-:W-:-:S04]  /*04b0*/  IMAD.MOV R17, RZ, RZ, -R15 ;  /* 0x000000ffff117224 */ /* 0x002fc800078e0a0f */
[----:B------:R-:W-:Y:S01]  /*04c0*/  @P0 IADD3 R8, R8, -c[0x0][0x174], RZ ;  /* 0x80005d0008080a10 */ /* 0x000fe20007ffe0ff */
[----:B------:R-:W-:Y:S01]  /*04d0*/  IMAD R17, R17, c[0x0][0x198], RZ ;  /* 0x0000660011117a24 */ /* 0x000fe200078e02ff */
[----:B------:R-:W-:Y:S02]  /*04e0*/  @P0 IADD3 R9, R9, 0x1, RZ ;  /* 0x0000000109090810 */ /* 0x000fe40007ffe0ff */
[----:B------:R-:W-:Y:S01]  /*04f0*/  ISETP.GE.U32.AND P1, PT, R8, c[0x0][0x174], PT ;  /* 0x00005d0008007a0c */ /* 0x000fe20003f26070 */
[----:B------:R-:W-:-:S04]  /*0500*/  IMAD.HI.U32 R17, R15, R17, R14 ;  /* 0x000000110f117227 */ /* 0x000fc800078e000e */
[----:B0-----:R-:W-:-:S04]  /*0510*/  IMAD.MOV R12, RZ, RZ, -R13 ;  /* 0x000000ffff0c7224 */ /* 0x001fc800078e0a0d */
[----:B------:R-:W-:Y:S02]  /*0520*/  IMAD R15, R12, c[0x0][0x19c], RZ ;  /* 0x000067000c0f7a24 */ /* 0x000fe400078e02ff */
[----:B------:R-:W-:Y:S02]  /*0530*/  IMAD.MOV.U32 R12, RZ, RZ, RZ ;  /* 0x000000ffff0c7224 */ /* 0x000fe400078e00ff */
[----:B------:R-:W-:Y:S02]  /*0540*/  @P1 IADD3 R9, R9, 0x1, RZ ;  /* 0x0000000109091810 */ /* 0x000fe40007ffe0ff */
[----:B------:R-:W-:Y:S01]  /*0550*/  @!P2 LOP3.LUT R9, RZ, c[0x0][0x174], RZ, 0x33, !PT ;  /* 0x00005d00ff09aa12 */ /* 0x000fe200078e33ff */
[----:B------:R-:W-:Y:S01]  /*0560*/  IMAD.HI.U32 R12, R13, R15, R12 ;  /* 0x0000000f0d0c7227 */ /* 0x000fe200078e000c */
[----:B------:R-:W-:-:S03]  /*0570*/  ISETP.NE.U32.AND P1, PT, RZ, c[0x0][0x170], PT ;  /* 0x00005c00ff007a0c */ /* 0x000fc60003f25070 */
[----:B------:R-:W-:-:S04]  /*0580*/  IMAD.HI.U32 R10, R10, R9, RZ ;  /* 0x000000090a0a7227 */ /* 0x000fc800078e00ff */
[----:B------:R-:W-:-:S04]  /*0590*/  IMAD.MOV R10, RZ, RZ, -R10 ;  /* 0x000000ffff0a7224 */ /* 0x000fc800078e0a0a */
[----:B------:R-:W-:Y:S01]  /*05a0*/  IMAD R8, R10, c[0x0][0x170], R9 ;  /* 0x00005c000a087a24 */ /* 0x000fe200078e0209 */
[----:B------:R-:W-:-:S04]  /*05b0*/  IADD3 R10, R16, 0xffffffe, RZ ;  /* 0x0ffffffe100a7810 */ /* 0x000fc80007ffe0ff */
[----:B------:R-:W-:Y:S01]  /*05c0*/  ISETP.GE.U32.AND P0, PT, R8, c[0x0][0x170], PT ;  /* 0x00005c0008007a0c */ /* 0x000fe20003f06070 */
[----:B------:R0:W1:Y:S02]  /*05d0*/  F2I.FTZ.U32.TRUNC.NTZ R11, R10 ;  /* 0x0000000a000b7305 */ /* 0x000064000021f000 */
[----:B0-----:R-:W-:Y:S02]  /*05e0*/  IMAD.MOV R10, RZ, RZ, -R9 ;  /* 0x000000ffff0a7224 */ /* 0x001fe400078e0a09 */
[----:B------:R-:W-:-:S08]  /*05f0*/  IMAD.MOV R9, RZ, RZ, -R7 ;  /* 0x000000ffff097224 */ /* 0x000fd000078e0a07 */
[----:B------:R-:W-:Y:S01]  /*0600*/  @P0 IADD3 R8, R8, -c[0x0][0x170], RZ ;  /* 0x80005c0008080a10 */ /* 0x000fe20007ffe0ff */
[----:B------:R-:W-:Y:S02]  /*0610*/  IMAD R10, R10, c[0x0][0x174], R7 ;  /* 0x00005d000a0a7a24 */ /* 0x000fe400078e0207 */
[----:B------:R-:W-:Y:S01]  /*0620*/  IMAD R9, R9, c[0x0][0x178], R0 ;  /* 0x00005e0009097a24 */ /* 0x000fe200078e0200 */
[----:B------:R-:W-:Y:S01]  /*0630*/  ISETP.GE.U32.AND P0, PT, R8, c[0x0][0x170], PT ;  /* 0x00005c0008007a0c */ /* 0x000fe20003f06070 */
[----:B-1----:R-:W-:Y:S01]  /*0640*/  IMAD.MOV R16, RZ, RZ, -R11 ;  /* 0x000000ffff107224 */ /* 0x002fe200078e0a0b */
[----:B------:R-:W-:Y:S01]  /*0650*/  IADD3 R7, R10, c[0x0][0x190], RZ ;  /* 0x000064000a077a10 */ /* 0x000fe20007ffe0ff */
[----:B------:R-:W-:Y:S01]  /*0660*/  IMAD.MOV.U32 R10, RZ, RZ, RZ ;  /* 0x000000ffff0a7224 */ /* 0x000fe200078e00ff */
[----:B------:R-:W-:Y:S01]  /*0670*/  IADD3 R9, R9, c[0x0][0x194], RZ ;  /* 0x0000650009097a10 */ /* 0x000fe20007ffe0ff */
[----:B------:R-:W-:-:S04]  /*0680*/  IMAD R15, R16, c[0x0][0x1a0], RZ ;  /* 0x00006800100f7a24 */ /* 0x000fc800078e02ff */
[----:B------:R-:W-:-:S04]  /*0690*/  IMAD.HI.U32 R10, R11, R15, R10 ;  /* 0x0000000f0b0a7227 */ /* 0x000fc800078e000a */
[----:B------:R-:W-:Y:S01]  /*06a0*/  @P0 IADD3 R8, R8, -c[0x0][0x170], RZ ;  /* 0x80005c0008080a10 */ /* 0x000fe20007ffe0ff */
[----:B------:R-:W-:Y:S01]  /*06b0*/  IMAD.HI.U32 R15, R12, R7, RZ ;  /* 0x000000070c0f7227 */ /* 0x000fe200078e00ff */
[----:B------:R-:W-:-:S03]  /*06c0*/  @!P1 LOP3.LUT R8, RZ, c[0x0][0x170], RZ, 0x33, !PT ;  /* 0x00005c00ff089a12 */ /* 0x000fc600078e33ff */
[----:B------:R-:W-:Y:S01]  /*06d0*/  IMAD.MOV R12, RZ, RZ, -R15 ;  /* 0x000000ffff0c7224 */ /* 0x000fe200078e0a0f */
[----:B------:R-:W-:Y:S01]  /*06e0*/  IADD3 R14, R8, c[0x0][0x18c], RZ ;  /* 0x00006300080e7a10 */ /* 0x000fe20007ffe0ff */
[----:B------:R-:W-:-:S04]  /*06f0*/  IMAD.HI.U32 R10, R10, R9, RZ ;  /* 0x000000090a0a7227 */ /* 0x000fc800078e00ff */
[----:B------:R-:W-:-:S04]  /*0700*/  IMAD.HI.U32 R13, R17, R14, RZ ;  /* 0x0000000e110d7227 */ /* 0x000fc800078e00ff */
[----:B------:R-:W-:Y:S02]  /*0710*/  IMAD.MOV R11, RZ, RZ, -R13 ;  /* 0x000000ffff0b7224 */ /* 0x000fe400078e0a0d */
[----:B------:R-:W-:Y:S02]  /*0720*/  IMAD R12, R12, c[0x0][0x19c], R7 ;  /* 0x000067000c0c7a24 */ /* 0x000fe400078e0207 */
[----:B------:R-:W-:Y:S02]  /*0730*/  IMAD R16, R11, c[0x0][0x198], R14 ;  /* 0x000066000b107a24 */ /* 0x000fe400078e020e */
[----:B------:R-:W-:Y:S01]  /*0740*/  IMAD.MOV R18, RZ, RZ, -R10 ;  /* 0x000000ffff127224 */ /* 0x000fe200078e0a0a */
[----:B------:R-:W-:Y:S02]  /*0750*/  ISETP.GE.U32.AND P0, PT, R12, c[0x0][0x19c], PT ;  /* 0x000067000c007a0c */ /* 0x000fe40003f06070 */
[----:B------:R-:W-:Y:S01]  /*0760*/  ISETP.GE.U32.AND P3, PT, R16, c[0x0][0x198], PT ;  /* 0x0000660010007a0c */ /* 0x000fe20003f66070 */
[----:B------:R-:W-:-:S05]  /*0770*/  IMAD R11, R18, c[0x0][0x1a0], R9 ;  /* 0x00006800120b7a24 */ /* 0x000fca00078e0209 */
[----:B------:R-:W-:-:S05]  /*0780*/  ISETP.GE.U32.AND P1, PT, R11, c[0x0][0x1a0], PT ;  /* 0x000068000b007a0c */ /* 0x000fca0003f26070 */
[----:B------:R-:W-:Y:S02]  /*0790*/  @P0 IADD3 R12, R12, -c[0x0][0x19c], RZ ;  /* 0x800067000c0c0a10 */ /* 0x000fe40007ffe0ff */
[----:B------:R-:W-:Y:S02]  /*07a0*/  @P3 IADD3 R16, R16, -c[0x0][0x198], RZ ;  /* 0x8000660010103a10 */ /* 0x000fe40007ffe0ff */
[----:B------:R-:W-:Y:S02]  /*07b0*/  @P3 IADD3 R13, R13, 0x1, RZ ;  /* 0x000000010d0d3810 */ /* 0x000fe40007ffe0ff */
[----:B------:R-:W-:Y:S02]  /*07c0*/  ISETP.GE.U32.AND P4, PT, R16, c[0x0][0x198], PT ;  /* 0x0000660010007a0c */ /* 0x000fe40003f86070 */
[----:B------:R-:W-:Y:S01]  /*07d0*/  ISETP.GE.U32.AND P6, PT, R12, c[0x0][0x19c], PT ;  /* 0x000067000c007a0c */ /* 0x000fe20003fc6070 */
[----:B------:R-:W-:Y:S01]  /*07e0*/  IMAD.MOV.U32 R12, RZ, RZ, RZ ;  /* 0x000000ffff0c7224 */ /* 0x000fe200078e00ff */
[----:B------:R-:W-:-:S02]  /*07f0*/  ISETP.NE.U32.AND P3, PT, RZ, c[0x0][0x19c], PT ;  /* 0x00006700ff007a0c */ /* 0x000fc40003f65070 */
[----:B------:R-:W-:Y:S02]  /*0800*/  @P1 IADD3 R11, R11, -c[0x0][0x1a0], RZ ;  /* 0x800068000b0b1a10 */ /* 0x000fe40007ffe0ff */
[----:B------:R-:W-:Y:S02]  /*0810*/  @P0 IADD3 R15, R15, 0x1, RZ ;  /* 0x000000010f0f0810 */ /* 0x000fe40007ffe0ff */
[----:B------:R-:W-:Y:S02]  /*0820*/  @P1 IADD3 R10, R10, 0x1, RZ ;  /* 0x000000010a0a1810 */ /* 0x000fe40007ffe0ff */
[----:B------:R-:W-:Y:S01]  /*0830*/  ISETP.GE.U32.AND P2, PT, R11, c[0x0][0x1a0], PT ;  /* 0x000068000b007a0c */ /* 0x000fe20003f46070 */
[----:B------:R-:W-:Y:S01]  /*0840*/  IMAD.MOV.U32 R11, RZ, RZ, RZ ;  /* 0x000000ffff0b7224 */ /* 0x000fe200078e00ff */
[----:B------:R-:W-:Y:S02]  /*0850*/  @P4 IADD3 R13, R13, 0x1, RZ ;  /* 0x000000010d0d4810 */ /* 0x000fe40007ffe0ff */
[----:B------:R-:W-:-:S02]  /*0860*/  ISETP.GE.U32.AND P4, PT, R9, R2, PT ;  /* 0x000000020900720c */ /* 0x000fc40003f86070 */
[----:B------:R-:W-:Y:S02]  /*0870*/  @!P5 LOP3.LUT R13, RZ, c[0x0][0x198], RZ, 0x33, !PT ;  /* 0x00006600ff0dda12 */ /* 0x000fe400078e33ff */
[----:B------:R-:W-:Y:S01]  /*0880*/  ISETP.GE.U32.AND P1, PT, R14, R5, PT ;  /* 0x000000050e00720c */ /* 0x000fe20003f26070 */
[----:B------:R-:W-:Y:S01]  /*0890*/  IMAD.MOV.U32 R14, RZ, RZ, RZ ;  /* 0x000000ffff0e7224 */ /* 0x000fe200078e00ff */
[----:B------:R-:W-:Y:S02]  /*08a0*/  IADD3 R13, R13, 0x1, RZ ;  /* 0x000000010d0d7810 */ /* 0x000fe40007ffe0ff */
[----:B------:R-:W-:Y:S02]  /*08b0*/  @P6 IADD3 R15, R15, 0x1, RZ ;  /* 0x000000010f0f6810 */ /* 0x000fe40007ffe0ff */
[----:B------:R-:W-:Y:S02]  /*08c0*/  ISETP.NE.U32.AND P0, PT, RZ, c[0x0][0x1a0], PT ;  /* 0x00006800ff007a0c */ /* 0x000fe40003f05070 */
[----:B------:R-:W-:-:S02]  /*08d0*/  ISETP.GE.U32.AND P5, PT, R7, R4, PT ;  /* 0x000000040700720c */ /* 0x000fc40003fa6070 */
[----:B------:R-:W-:Y:S02]  /*08e0*/  @!P3 LOP3.LUT R15, RZ, c[0x0][0x19c], RZ, 0x33, !PT ;  /* 0x00006700ff0fba12 */ /* 0x000fe400078e33ff */
[----:B------:R-:W-:Y:S01]  /*08f0*/  IMNMX.U32 R13, R13, c[0x0][0x1b0], PT ;  /* 0x00006c000d0d7a17 */ /* 0x000fe20003800000 */
[----:B------:R-:W-:Y:S05]  /*0900*/  @!P4 BRA `(.L_x_101) ;  /* 0x000001400000c947 */ /* 0x000fea0003800000 */
[----:B------:R-:W0:Y:S01]  /*0910*/  I2F.U32.RP R18, c[0x0][0x1a0] ;  /* 0x0000680000127b06 */ /* 0x000e220000209000 */
[----:B------:R-:W-:Y:S01]  /*0920*/  IMAD.IADD R14, R9, 0x1, -R2 ;  /* 0x00000001090e7824 */ /* 0x000fe200078e0a02 */
[----:B------:R-:W-:-:S06]  /*0930*/  ISETP.NE.U32.AND P6, PT, RZ, c[0x0][0x1a0], PT ;  /* 0x00006800ff007a0c */ /* 0x000fcc0003fc5070 */
        /* <DEDUP_REMOVED lines=16> */
[----:B------:R-:W-:Y:S02]  /*0a40*/  IADD3 R14, R17, 0x1, RZ ;  /* 0x00000001110e7810 */ /* 0x000fe40007ffe0ff */
.L_x_101:
[----:B------:R-:W-:Y:S05]  /*0a50*/  BSYNC B0 ;  /* 0x0000000000007941 */ /* 0x000fea0003800000 */
.L_x_100:
[----:B------:R-:W-:Y:S01]  /*0a60*/  BSSY B0, `(.L_x_102) ;  /* 0x0000016000007945 */ /* 0x000fe20003800000 */
[----:B------:R-:W-:Y:S05]  /*0a70*/  @!P5 BRA `(.L_x_103) ;  /* 0x000001400000d947 */ /* 0x000fea0003800000 */
[----:B------:R-:W0:Y:S01]  /*0a80*/  I2F.U32.RP R18, c[0x0][0x19c] ;  /* 0x0000670000127b06 */ /* 0x000e220000209000 */
[----:B------:R-:W-:-:S07]  /*0a90*/  ISETP.NE.U32.AND P5, PT, RZ, c[0x0][0x19c], PT ;  /* 0x00006700ff007a0c */ /* 0x000fce0003fa5070 */
[----:B0-----:R-:W0:Y:S02]  /*0aa0*/  MUFU.RCP R18, R18 ;  /* 0x0000001200127308 */ /* 0x001e240000001000 */
[----:B0-----:R-:W-:-:S06]  /*0ab0*/  IADD3 R16, R18, 0xffffffe, RZ ;  /* 0x0ffffffe12107810 */ /* 0x001fcc0007ffe0ff */
[----:B------:R0:W1:Y:S02]  /*0ac0*/  F2I.FTZ.U32.TRUNC.NTZ R17, R16 ;  /* 0x0000001000117305 */ /* 0x000064000021f000 */
[----:B0-----:R-:W-:Y:S02]  /*0ad0*/  IMAD.MOV.U32 R16, RZ, RZ, RZ ;  /* 0x000000ffff107224 */ /* 0x001fe400078e00ff */
[----:B-1----:R-:W-:-:S04]  /*0ae0*/  IMAD.MOV R11, RZ, RZ, -R17 ;  /* 0x000000ffff0b7224 */ /* 0x002fc800078e0a11 */
[----:B------:R-:W-:-:S04]  /*0af0*/  IMAD R11, R11, c[0x0][0x19c], RZ ;  /* 0x000067000b0b7a24 */ /* 0x000fc800078e02ff */
[----:B------:R-:W-:-:S04]  /*0b00*/  IMAD.HI.U32 R20, R17, R11, R16 ;  /* 0x0000000b11147227 */ /* 0x000fc800078e0010 */
[----:B------:R-:W-:-:S04]  /*0b10*/  IMAD.IADD R11, R7, 0x1, -R4 ;  /* 0x00000001070b7824 */ /* 0x000fc800078e0a04 */
        /* <DEDUP_REMOVED lines=10> */
.L_x_103:
[----:B------:R-:W-:Y:S05]  /*0bc0*/  BSYNC B0 ;  /* 0x0000000000007941 */ /* 0x000fea0003800000 */
.L_x_102:
[----:B------:R-:W-:Y:S01]  /*0bd0*/  BSSY B0, `(.L_x_104) ;  /* 0x0000016000007945 */ /* 0x000fe20003800000 */
[----:B------:R-:W-:Y:S05]  /*0be0*/  @!P1 BRA `(.L_x_105) ;  /* 0x0000014000009947 */ /* 0x000fea0003800000 */
[----:B------:R-:W0:Y:S01]  /*0bf0*/  I2F.U32.RP R18, c[0x0][0x198] ;  /* 0x0000660000127b06 */ /* 0x000e220000209000 */
[----:B------:R-:W-:Y:S02]  /*0c00*/  IADD3 R12, -R5, c[0x0][0x18c], R8 ;  /* 0x00006300050c7a10 */ /* 0x000fe40007ffe108 */
[----:B------:R-:W-:-:S05]  /*0c10*/  ISETP.NE.U32.AND P4, PT, RZ, c[0x0][0x198], PT ;  /* 0x00006600ff007a0c */ /* 0x000fca0003f85070 */
        /* <DEDUP_REMOVED lines=17> */
.L_x_105:
[----:B------:R-:W-:Y:S05]  /*0d30*/  BSYNC B0 ;  /* 0x0000000000007941 */ /* 0x000fea0003800000 */
.L_x_104:
[----:B------:R-:W-:Y:S01]  /*0d40*/  ISETP.GE.U32.AND P1, PT, R12, R13, PT ;  /* 0x0000000d0c00720c */ /* 0x000fe20003f26070 */
[----:B------:R-:W-:Y:S01]  /*0d50*/  BSSY B3, `(.L_x_106) ;  /* 0x00002f6000037945 */ /* 0x000fe20003800000 */
[----:B------:R-:W-:Y:S01]  /*0d60*/  IADD3 R16, R15, 0x1, RZ ;  /* 0x000000010f107810 */ /* 0x000fe20007ffe0ff */
[----:B------:R-:W-:Y:S01]  /*0d70*/  IMAD.MOV.U32 R33, RZ, RZ, RZ ;  /* 0x000000ffff217224 */ /* 0x000fe200078e00ff */
[----:B------:R-:W-:Y:S02]  /*0d80*/  @P2 IADD3 R10, R10, 0x1, RZ ;  /* 0x000000010a0a2810 */ /* 0x000fe40007ffe0ff */
[----:B------:R-:W-:Y:S02]  /*0d90*/  @!P0 LOP3.LUT R10, RZ, c[0x0][0x1a0], RZ, 0x33, !PT ;  /* 0x00006800ff0a8a12 */ /* 0x000fe400078e33ff */
[----:B------:R-:W-:-:S05]  /*0da0*/  IMNMX.U32 R16, R16, c[0x0][0x1b4], PT ;  /* 0x00006d0010107a17 */ /* 0x000fca0003800000 */
[----:B------:R-:W-:Y:S05]  /*0db0*/  @P1 BRA `(.L_x_107) ;  /* 0x00002ef000001947 */ /* 0x000fea0003800000 */
[----:B------:R-:W0:Y:S01]  /*0dc0*/  I2F.U32.RP R15, UR4 ;  /* 0x00000004000f7d06 */ /* 0x000e220008209000 */
[----:B------:R-:W-:Y:S01]  /*0dd0*/  IMAD R17, RZ, RZ, -UR4 ;  /* 0x80000004ff117e24 */ /* 0x000fe2000f8e02ff */
[----:B------:R-:W-:Y:S01]  /*0de0*/  ISETP.NE.U32.AND P2, PT, RZ, UR4, PT ;  /* 0x00000004ff007c0c */ /* 0x000fe2000bf45070 */
[----:B------:R-:W-:Y:S02]  /*0df0*/  IMAD.MOV.U32 R21, RZ, RZ, c[0x0][0x1a0] ;  /* 0x00006800ff157624 */ /* 0x000fe400078e00ff */
[----:B------:R-:W-:Y:S02]  /*0e00*/  IMAD.MOV R22, RZ, RZ, -R14 ;  /* 0x000000ffff167224 */ /* 0x000fe400078e0a0e */
[----:B------:R-:W-:Y:S02]  /*0e10*/  IMAD R24, R14, R21, c[0x0][0x1a0] ;  /* 0x000068000e187624 */ /* 0x000fe400078e0215 */
[----:B------:R-:W-:Y:S02]  /*0e20*/  IMAD.MOV.U32 R33, RZ, RZ, RZ ;  /* 0x000000ffff217224 */ /* 0x000fe400078e00ff */
[C-C-:B------:R-:W-:Y:S01]  /*0e30*/  IMAD.IADD R23, R9.reuse, 0x1, -R24.reuse ;  /* 0x0000000109177824 */ /* 0x140fe200078e0a18 */
[----:B------:R-:W-:Y:S01]  /*0e40*/  IADD3 R24, R9, -c[0x0][0x1a0], -R24 ;  /* 0x8000680009187a10 */ /* 0x000fe20007ffe818 */
[----:B------:R-:W-:Y:S01]  /*0e50*/  IMAD R22, R22, c[0x0][0x1a0], R9 ;  /* 0x0000680016167a24 */ /* 0x000fe200078e0209 */
[----:B0-----:R-:W0:Y:S02]  /*0e60*/  MUFU.RCP R15, R15 ;  /* 0x0000000f000f7308 */ /* 0x001e240000001000 */
[----:B0-----:R-:W-:-:S02]  /*0e70*/  IADD3 R18, R15, 0xffffffe, RZ ;  /* 0x0ffffffe0f127810 */ /* 0x001fc40007ffe0ff */
[----:B------:R-:W-:-:S04]  /*0e80*/  LOP3.LUT R15, RZ, R14, RZ, 0x33, !PT ;  /* 0x0000000eff0f7212 */ /* 0x000fc800078e33ff */
[----:B------:R0:W1:Y:S02]  /*0e90*/  F2I.FTZ.U32.TRUNC.NTZ R19, R18 ;  /* 0x0000001200137305 */ /* 0x000064000021f000 */
[----:B0-----:R-:W-:Y:S02]  /*0ea0*/  IMAD.MOV.U32 R18, RZ, RZ, RZ ;  /* 0x000000ffff127224 */ /* 0x001fe400078e00ff */
[----:B-1----:R-:W-:-:S04]  /*0eb0*/  IMAD R17, R17, R19, RZ ;  /* 0x0000001311117224 */ /* 0x002fc800078e02ff */
[----:B------:R-:W-:Y:S01]  /*0ec0*/  IMAD.HI.U32 R19, R19, R17, R18 ;  /* 0x0000001113137227 */ /* 0x000fe200078e0012 */
[----:B------:R-:W-:-:S05]  /*0ed0*/  IADD3 R18, -R10, -0x2, RZ ;  /* 0xfffffffe0a127810 */ /* 0x000fca0007ffe1ff */
[----:B------:R-:W-:-:S04]  /*0ee0*/  IMAD.HI.U32 R19, R19, R0, RZ ;  /* 0x0000000013137227 */ /* 0x000fc800078e00ff */
[----:B------:R-:W-:-:S04]  /*0ef0*/  IMAD.MOV R17, RZ, RZ, -R19 ;  /* 0x000000ffff117224 */ /* 0x000fc800078e0a13 */
[----:B------:R-:W-:-:S05]  /*0f00*/  IMAD R17, R17, UR4, R0 ;  /* 0x0000000411117c24 */ /* 0x000fca000f8e0200 */
[----:B------:R-:W-:-:S13]  /*0f10*/  ISETP.GE.U32.AND P0, PT, R17, UR4, PT ;  /* 0x0000000411007c0c */ /* 0x000fda000bf06070 */
[----:B------:R-:W-:Y:S02]  /*0f20*/  @P0 IADD3 R17, R17, -UR4, RZ ;  /* 0x8000000411110c10 */ /* 0x000fe4000fffe0ff */
[----:B------:R-:W-:Y:S02]  /*0f30*/  @P0 IADD3 R19, R19, 0x1, RZ ;  /* 0x0000000113130810 */ /* 0x000fe40007ffe0ff */
[----:B------:R-:W-:Y:S02]  /*0f40*/  ISETP.GE.U32.AND P1, PT, R17, UR4, PT ;  /* 0x0000000411007c0c */ /* 0x000fe4000bf26070 */
[----:B------:R-:W-:-:S04]  /*0f50*/  LOP3.LUT R17, RZ, c[0x0][0x1b8], RZ, 0x33, !PT ;  /* 0x00006e00ff117a12 */ /* 0x000fc800078e33ff */
[----:B------:R-:W-:-:S05]  /*0f60*/  IMNMX.U32 R18, R17, R18, !PT ;  /* 0x0000001211127217 */ /* 0x000fca0007800000 */
[----:B------:R-:W-:Y:S02]  /*0f70*/  IMAD.IADD R15, R15, 0x1, -R18 ;  /* 0x000000010f0f7824 */ /* 0x000fe400078e0a12 */
[----:B------:R-:W-:Y:S02]  /*0f80*/  @P1 IADD3 R19, R19, 0x1, RZ ;  /* 0x0000000113131810 */ /* 0x000fe40007ffe0ff */
[----:B------:R-:W-:Y:S02]  /*0f90*/  @!P2 LOP3.LUT R19, RZ, UR4, RZ, 0x33, !PT ;  /* 0x00000004ff13ac12 */ /* 0x000fe4000f8e33ff */
[----:B------:R-:W-:-:S03]  /*0fa0*/  LOP3.LUT R25, R15, 0x3, RZ, 0xc0, !PT ;  /* 0x000000030f197812 */ /* 0x000fc600078ec0ff */
[----:B------:R-:W-:Y:S02]  /*0fb0*/  IMAD R26, R19, c[0x0][0x180], RZ ;  /* 0x00006000131a7a24 */ /* 0x000fe400078e02ff */
.L_x_128:
[----:B------:R-:W-:Y:S01]  /*0fc0*/  ISETP.GE.U32.AND P0, PT, R11, R16, PT ;  /* 0x000000100b00720c */ /* 0x000fe20003f06070 */
[----:B------:R-:W-:-:S12]  /*0fd0*/  BSSY B2, `(.L_x_108) ;  /* 0x00002c9000027945 */ /* 0x000fd80003800000 */
[----:B------:R-:W-:Y:S05]  /*0fe0*/  @P0 BRA `(.L_x_109) ;  /* 0x00002c7000000947 */ /* 0x000fea0003800000 */
[----:B------:R-:W-:Y:S01]  /*0ff0*/  IADD3 R18, R8, c[0x0][0x18c], RZ ;  /* 0x0000630008127a10 */ /* 0x000fe20007ffe0ff */
[----:B------:R-:W-:Y:S02]  /*1000*/  IMAD.MOV R27, RZ, RZ, -R12 ;  /* 0x000000ffff1b7224 */ /* 0x000fe400078e0a0c */
[----:B------:R-:W-:Y:S02]  /*1010*/  IMAD.MOV.U32 R28, RZ, RZ, R11 ;  /* 0x000000ffff1c7224 */ /* 0x000fe400078e000b */
[----:B------:R-:W-:Y:S02]  /*1020*/  IMAD R27, R27, c[0x0][0x198], R18 ;  /* 0x000066001b1b7a24 */ /* 0x000fe400078e0212 */
.L_x_127:
[----:B------:R-:W-:Y:S01]  /*1030*/  IADD3 R29, R10, 0x1, RZ ;  /* 0x000000010a1d7810 */ /* 0x000fe20007ffe0ff */
[----:B------:R-:W-:Y:S03]  /*1040*/  BSSY B1, `(.L_x_110) ;  /* 0x00002bd000017945 */ /* 0x000fe60003800000 */
[----:B------:R-:W-:-:S04]  /*1050*/  IMNMX.U32 R29, R29, c[0x0][0x1b8], PT ;  /* 0x00006e001d1d7a17 */ /* 0x000fc80003800000 */
[----:B------:R-:W-:-:S13]  /*1060*/  ISETP.GE.U32.AND P0, PT, R14, R29, PT ;  /* 0x0000001d0e00720c */ /* 0x000fda0003f06070 */
[----:B------:R-:W-:Y:S05]  /*1070*/  @P0 BRA `(.L_x_111) ;  /* 0x00002b9000000947 */ /* 0x000fea0003800000 */
[----:B------:R-:W0:Y:S01]  /*1080*/  I2F.U32.RP R15, c[0x0][0x1a4] ;  /* 0x00006900000f7b06 */ /* 0x000e220000209000 */
[----:B------:R-:W-:Y:S01]  /*1090*/  ISETP.NE.AND P0, PT, R25, RZ, PT ;  /* 0x000000ff1900720c */ /* 0x000fe20003f05270 */
[----:B------:R-:W-:Y:S01]  /*10a0*/  IMAD.MOV R32, RZ, RZ, -R28 ;  /* 0x000000ffff207224 */ /* 0x000fe200078e0a1c */
[----:B------:R-:W-:Y:S01]  /*10b0*/  ISETP.NE.U32.AND P3, PT, RZ, c[0x0][0x1a4], PT ;  /* 0x00006900ff007a0c */ /* 0x000fe20003f65070 */
[----:B------:R-:W-:Y:S01]  /*10c0*/  BSSY B0, `(.L_x_112) ;  /* 0x0000121000007945 */ /* 0x000fe20003800000 */
[----:B------:R-:W-:Y:S01]  /*10d0*/  LOP3.LUT R31, RZ, c[0x0][0x1a4], RZ, 0x33, !PT ;  /* 0x00006900ff1f7a12 */ /* 0x000fe200078e33ff */
[----:B------:R-:W-:Y:S02]  /*10e0*/  IMAD R32, R32, c[0x0][0x19c], R7 ;  /* 0x0000670020207a24 */ /* 0x000fe400078e0207 */
[----:B0-----:R-:W0:Y:S02]  /*10f0*/  MUFU.RCP R15, R15 ;  /* 0x0000000f000f7308 */ /* 0x001e240000001000 */
[----:B0-----:R-:W-:-:S06]  /*1100*/  IADD3 R18, R15, 0xffffffe, RZ ;  /* 0x0ffffffe0f127810 */ /* 0x001fcc0007ffe0ff */
[----:B------:R0:W1:Y:S02]  /*1110*/  F2I.FTZ.U32.TRUNC.NTZ R19, R18 ;  /* 0x0000001200137305 */ /* 0x000064000021f000 */
[----:B0-----:R-:W-:Y:S01]  /*1120*/  IMAD.MOV.U32 R18, RZ, RZ, RZ ;  /* 0x000000ffff127224 */ /* 0x001fe200078e00ff */
[----:B-1----:R-:W-:-:S05]  /*1130*/  IADD3 R21, RZ, -R19, RZ ;  /* 0x80000013ff157210 */ /* 0x002fca0007ffe0ff */
[----:B------:R-:W-:-:S04]  /*1140*/  IMAD R21, R21, c[0x0][0x1a4], RZ ;  /* 0x0000690015157a24 */ /* 0x000fc800078e02ff */
[----:B------:R-:W-:-:S04]  /*1150*/  IMAD.HI.U32 R30, R19, R21, R18 ;  /* 0x00000015131e7227 */ /* 0x000fc800078e0012 */
[----:B------:R-:W-:Y:S02]  /*1160*/  IMAD.MOV.U32 R18, RZ, RZ, R14 ;  /* 0x000000ffff127224 */ /* 0x000fe400078e000e */
[----:B------:R-:W-:-:S04]  /*1170*/  IMAD.HI.U32 R30, R30, R27, RZ ;  /* 0x0000001b1e1e7227 */ /* 0x000fc800078e00ff */
[----:B------:R-:W-:-:S04]  /*1180*/  IMAD.MOV R20, RZ, RZ, -R30 ;  /* 0x000000ffff147224 */ /* 0x000fc800078e0a1e */
[----:B------:R-:W-:-:S05]  /*1190*/  IMAD R20, R20, c[0x0][0x1a4], R27 ;  /* 0x0000690014147a24 */ /* 0x000fca00078e021b */
[----:B------:R-:W-:-:S13]  /*11a0*/  ISETP.GE.U32.AND P2, PT, R20, c[0x0][0x1a4], PT ;  /* 0x0000690014007a0c */ /* 0x000fda0003f46070 */
[----:B------:R-:W-:-:S04]  /*11b0*/  @P2 IADD3 R20, R20, -c[0x0][0x1a4], RZ ;  /* 0x8000690014142a10 */ /* 0x000fc80007ffe0ff */
[----:B------:R-:W-:-:S13]  /*11c0*/  ISETP.GE.U32.AND P1, PT, R20, c[0x0][0x1a4], PT ;  /* 0x0000690014007a0c */ /* 0x000fda0003f26070 */
[----:B------:R-:W-:-:S04]  /*11d0*/  @P1 IADD3 R20, R20, -c[0x0][0x1a4], RZ ;  /* 0x8000690014141a10 */ /* 0x000fc80007ffe0ff */
[----:B------:R-:W-:Y:S01]  /*11e0*/  SEL R15, R31, R20, !P3 ;  /* 0x000000141f0f7207 */ /* 0x000fe20005800000 */
[----:B------:R-:W-:Y:S05]  /*11f0*/  @!P0 BRA `(.L_x_113) ;  /* 0x000010d000008947 */ /* 0x000fea0003800000 */
[----:B------:R-:W-:Y:S01]  /*1200*/  ISETP.NE.AND P0, PT, R15, RZ, PT ;  /* 0x000000ff0f00720c */ /* 0x000fe20003f05270 */
[----:B------:R-:W-:-:S12]  /*1210*/  BSSY B4, `(.L_x_114) ;  /* 0x0000059000047945 */ /* 0x000fd80003800000 */
[----:B------:R-:W-:Y:S05]  /*1220*/  @P0 BRA `(.L_x_115) ;  /* 0x0000057000000947 */ /* 0x000fea0003800000 */
[----:B------:R-:W0:Y:S01]  /*1230*/  I2F.U32.RP R20, c[0x0][0x1a8] ;  /* 0x00006a0000147b06 */ /* 0x000e220000209000 */
[----:B------:R-:W-:Y:S02]  /*1240*/  ISETP.NE.U32.AND P4, PT, RZ, c[0x0][0x1a8], PT ;  /* 0x00006a00ff007a0c */ /* 0x000fe40003f85070 */
[----:B------:R-:W-:-:S05]  /*1250*/  LOP3.LUT R35, RZ, c[0x0][0x1a8], RZ, 0x33, !PT ;  /* 0x00006a00ff237a12 */ /* 0x000fca00078e33ff */
        /* <DEDUP_REMOVED lines=10> */
[----:B------:R-:W-:-:S04]  /*1300*/  ISETP.GE.U32.AND P3, PT, R36, c[0x0][0x1a8], PT ;  /* 0x00006a0024007a0c */ /* 0x000fc80003f66070 */
[----:B------:R-:W-:-:S09]  /*1310*/  P2R R37, PR, RZ, 0x8 ;  /* 0x00000008ff257803 */ /* 0x000fd20000000000 */
[----:B------:R-:W-:-:S04]  /*1320*/  @P3 IADD3 R36, R36, -c[0x0][0x1a8], RZ ;  /* 0x80006a0024243a10 */ /* 0x000fc80007ffe0ff */
[----:B------:R-:W-:-:S13]  /*1330*/  ISETP.GE.U32.AND P3, PT, R36, c[0x0][0x1a8], PT ;  /* 0x00006a0024007a0c */ /* 0x000fda0003f66070 */
[----:B------:R-:W-:-:S04]  /*1340*/  @P3 IADD3 R36, R36, -c[0x0][0x1a8], RZ ;  /* 0x80006a0024243a10 */ /* 0x000fc80007ffe0ff */
[----:B------:R-:W-:-:S04]  /*1350*/  SEL R36, R35, R36, !P4 ;  /* 0x0000002423247207 */ /* 0x000fc80006000000 */
[----:B------:R-:W-:-:S13]  /*1360*/  ISETP.NE.AND P4, PT, R36, RZ, PT ;  /* 0x000000ff2400720c */ /* 0x000fda0003f85270 */
[----:B------:R-:W-:Y:S05]  /*1370*/  @P4 BRA `(.L_x_115) ;  /* 0x0000042000004947 */ /* 0x000fea0003800000 */
[----:B------:R-:W0:Y:S01]  /*1380*/  I2F.U32.RP R21, c[0x0][0x1ac] ;  /* 0x00006b0000157b06 */ /* 0x000e220000209000 */
[----:B------:R-:W-:-:S07]  /*1390*/  ISETP.NE.U32.AND P6, PT, RZ, c[0x0][0x1ac], PT ;  /* 0x00006b00ff007a0c */ /* 0x000fce0003fc5070 */
[----:B0-----:R-:W0:Y:S02]  /*13a0*/  MUFU.RCP R21, R21 ;  /* 0x0000001500157308 */ /* 0x001e240000001000 */
[----:B0-----:R-:W-:Y:S02]  /*13b0*/  IADD3 R18, R21, 0xffffffe, RZ ;  /* 0x0ffffffe15127810 */ /* 0x001fe40007ffe0ff */
[----:B------:R-:W-:-:S04]  /*13c0*/  LOP3.LUT R21, RZ, c[0x0][0x1ac], RZ, 0x33, !PT ;  /* 0x00006b00ff157a12 */ /* 0x000fc800078e33ff */
        /* <DEDUP_REMOVED lines=9> */
[----:B------:R-:W-:-:S04]  /*1460*/  @P4 IADD3 R36, R36, -c[0x0][0x1ac], RZ ;  /* 0x80006b0024244a10 */ /* 0x000fc80007ffe0ff */
[----:B------:R-:W-:-:S13]  /*1470*/  ISETP.GE.U32.AND P5, PT, R36, c[0x0][0x1ac], PT ;  /* 0x00006b0024007a0c */ /* 0x000fda0003fa6070 */
[----:B------:R-:W-:-:S04]  /*1480*/  @P5 IADD3 R36, R36, -c[0x0][0x1ac], RZ ;  /* 0x80006b0024245a10 */ /* 0x000fc80007ffe0ff */
[----:B------:R-:W-:-:S04]  /*1490*/  SEL R36, R21, R36, !P6 ;  /* 0x0000002415247207 */ /* 0x000fc80007000000 */
[----:B------:R-:W-:-:S13]  /*14a0*/  ISETP.NE.AND P6, PT, R36, RZ, PT ;  /* 0x000000ff2400720c */ /* 0x000fda0003fc5270 */
[----:B------:R-:W-:Y:S05]  /*14b0*/  @P6 BRA `(.L_x_115) ;  /* 0x000002e000006947 */ /* 0x000fea0003800000 */
[----:B------:R-:W-:Y:S02]  /*14c0*/  P2R R18, PR, RZ, 0x1 ;  /* 0x00000001ff127803 */ /* 0x000fe40000000000 */
[----:B------:R-:W-:Y:S02]  /*14d0*/  ISETP.NE.AND P0, PT, R37, RZ, PT ;  /* 0x000000ff2500720c */ /* 0x000fe40003f05270 */
[----:B------:R-:W-:Y:S02]  /*14e0*/  ISETP.NE.U32.AND P6, PT, RZ, c[0x0][0x1a8], PT ;  /* 0x00006a00ff007a0c */ /* 0x000fe40003fc5070 */
[----:B------:R-:W-:Y:S02]  /*14f0*/  IADD3 R19, R30, 0x1, RZ ;  /* 0x000000011e137810 */ /* 0x000fe40007ffe0ff */
[----:B------:R-:W-:-:S04]  /*1500*/  @P4 IADD3 R20, R20, 0x1, RZ ;  /* 0x0000000114144810 */ /* 0x000fc80007ffe0ff */
[----:B------:R-:W-:-:S03]  /*1510*/  @P5 IADD3 R20, R20, 0x1, RZ ;  /* 0x0000000114145810 */ /* 0x000fc60007ffe0ff */
[----:B------:R-:W-:Y:S02]  /*1520*/  @P0 IADD3 R34, R34, 0x1, RZ ;  /* 0x0000000122220810 */ /* 0x000fe40007ffe0ff */
[----:B------:R-:W-:Y:S02]  /*1530*/  ISETP.NE.AND P0, PT, R18, RZ, PT ;  /* 0x000000ff1200720c */ /* 0x000fe40003f05270 */
[----:B------:R-:W-:-:S04]  /*1540*/  @P3 IADD3 R34, R34, 0x1, RZ ;  /* 0x0000000122223810 */ /* 0x000fc80007ffe0ff */
[----:B------:R-:W-:Y:S02]  /*1550*/  SEL R18, R35, R34, !P6 ;  /* 0x0000002223127207 */ /* 0x000fe40007000000 */
[----:B------:R-:W-:Y:S02]  /*1560*/  SEL R34, R19, R30, P2 ;  /* 0x0000001e13227207 */ /* 0x000fe40001000000 */
[----:B------:R-:W-:Y:S02]  /*1570*/  ISETP.NE.U32.AND P6, PT, RZ, c[0x0][0x1a4], PT ;  /* 0x00006900ff007a0c */ /* 0x000fe40003fc5070 */
[----:B------:R-:W-:-:S04]  /*1580*/  @P1 IADD3 R34, R34, 0x1, RZ ;  /* 0x0000000122221810 */ /* 0x000fc80007ffe0ff */
[----:B------:R-:W-:Y:S02]  /*1590*/  SEL R19, R31, R34, !P6 ;  /* 0x000000221f137207 */ /* 0x000fe40007000000 */
[----:B------:R-:W-:Y:S02]  /*15a0*/  ISETP.NE.U32.AND P6, PT, RZ, c[0x0][0x1ac], PT ;  /* 0x00006b00ff007a0c */ /* 0x000fe40003fc5070 */
[----:B------:R-:W-:Y:S01]  /*15b0*/  IADD3 R35, P3, R26, R19, RZ ;  /* 0x000000131a237210 */ /* 0x000fe20007f7e0ff */
[----:B------:R-:W-:Y:S01]  /*15c0*/  IMAD.MOV.U32 R19, RZ, RZ, RZ ;  /* 0x000000ffff137224 */ /* 0x000fe200078e00ff */
[----:B------:R-:W-:Y:S01]  /*15d0*/  SEL R20, R21, R20, !P6 ;  /* 0x0000001415147207 */ /* 0x000fe20007000000 */
[----:B------:R-:W-:Y:S02]  /*15e0*/  IMAD.MOV.U32 R21, RZ, RZ, RZ ;  /* 0x000000ffff157224 */ /* 0x000fe400078e00ff */
[----:B------:R-:W-:Y:S02]  /*15f0*/  IMAD.X R34, RZ, RZ, RZ, P3 ;  /* 0x000000ffff227224 */ /* 0x000fe400018e06ff */
[----:B------:R-:W-:-:S04]  /*1600*/  IMAD.WIDE.U32 R18, R35, c[0x0][0x184], R18 ;  /* 0x0000610023127a25 */ /* 0x000fc800078e0012 */
[----:B------:R-:W-:Y:S02]  /*1610*/  IMAD R35, R34, c[0x0][0x184], RZ ;  /* 0x0000610022237a24 */ /* 0x000fe400078e02ff */
[----:B------:R-:W-:-:S04]  /*1620*/  IMAD.WIDE.U32 R20, R18, c[0x0][0x188], R20 ;  /* 0x0000620012147a25 */ /* 0x000fc800078e0014 */
[----:B------:R-:W-:Y:S02]  /*1630*/  IMAD.IADD R19, R19, 0x1, R35 ;  /* 0x0000000113137824 */ /* 0x000fe400078e0223 */
[----:B------:R-:W-:Y:S02]  /*1640*/  IMAD.MOV.U32 R18, RZ, RZ, R12 ;  /* 0x000000ffff127224 */ /* 0x000fe400078e000c */
[----:B------:R-:W-:-:S04]  /*1650*/  IMAD R19, R19, c[0x0][0x188], RZ ;  /* 0x0000620013137a24 */ /* 0x000fc800078e02ff */
[----:B------:R-:W-:Y:S02]  /*1660*/  IMAD.IADD R34, R21, 0x1, R19 ;  /* 0x0000000115227824 */ /* 0x000fe400078e0213 */
[----:B------:R-:W-:-:S04]  /*1670*/  IMAD.MOV.U32 R19, RZ, RZ, RZ ;  /* 0x000000ffff137224 */ /* 0x000fc800078e00ff */
[----:B------:R-:W-:-:S04]  /*1680*/  IMAD.WIDE.U32 R20, R20, c[0x0][0x1b0], R18 ;  /* 0x00006c0014147a25 */ /* 0x000fc800078e0012 */
[----:B------:R-:W-:Y:S02]  /*1690*/  IMAD R19, R34, c[0x0][0x1b0], RZ ;  /* 0x00006c0022137a24 */ /* 0x000fe400078e02ff */
[----:B------:R-:W-:Y:S02]  /*16a0*/  IMAD.MOV.U32 R18, RZ, RZ, R28 ;  /* 0x000000ffff127224 */ /* 0x000fe400078e001c */
        /* <DEDUP_REMOVED lines=8> */
[----:B------:R-:W-:Y:S01]  /*1730*/  IMAD R19, R34, c[0x0][0x1b8], RZ ;  /* 0x00006e0022137a24 */ /* 0x000fe200078e02ff */
[----:B------:R-:W-:-:S03]  /*1740*/  LEA R18, P3, R20, c[0x0][0x168], 0x1 ;  /* 0x00005a0014127a11 */ /* 0x000fc600078608ff */
[----:B------:R-:W-:-:S05]  /*1750*/  IMAD.IADD R19, R21, 0x1, R19 ;  /* 0x0000000115137824 */ /* 0x000fca00078e0213 */
[----:B------:R-:W-:-:S05]  /*1760*/  LEA.HI.X R19, R20, c[0x0][0x16c], R19, 0x1, P3 ;  /* 0x00005b0014137a11 */ /* 0x000fca00018f0c13 */
[----:B------:R-:W2:Y:S02]  /*1770*/  LDG.E.U16 R18, [R18.64] ;  /* 0x0000000612127981 */ /* 0x000ea4000c1e1500 */
[----:B--2---:R-:W-:-:S05]  /*1780*/  PRMT R18, RZ, 0x5410, R18 ;  /* 0x00005410ff127816 */ /* 0x004fca0000000012 */
[----:B------:R-:W-:Y:S02]  /*1790*/  FADD.FTZ R33, R33, R18 ;  /* 0x0000001221217221 */ /* 0x000fe40000010000 */
.L_x_115:
[----:B------:R-:W-:Y:S05]  /*17a0*/  BSYNC B4 ;  /* 0x0000000000047941 */ /* 0x000fea0003800000 */
.L_x_114:
[----:B------:R-:W-:Y:S02]  /*17b0*/  ISETP.NE.AND P3, PT, R25, 0x1, PT ;  /* 0x000000011900780c */ /* 0x000fe40003f65270 */
[----:B------:R-:W-:-:S05]  /*17c0*/  IADD3 R34, R14, 0x1, RZ ;  /* 0x000000010e227810 */ /* 0x000fca0007ffe0ff */
[----:B------:R-:W-:-:S06]  /*17d0*/  IMAD.MOV.U32 R18, RZ, RZ, R34 ;  /* 0x000000ffff127224 */ /* 0x000fcc00078e0022 */
[----:B------:R-:W-:Y:S05]  /*17e0*/  @!P3 BRA `(.L_x_113) ;  /* 0x00000ae00000b947 */ /* 0x000fea0003800000 */
[----:B------:R-:W-:Y:S01]  /*17f0*/  BSSY B4, `(.L_x_116) ;  /* 0x0000052000047945 */ /* 0x000fe20003800000 */
        /* <DEDUP_REMOVED lines=21> */
[----:B------:R-:W0:Y:S01]  /*1950*/  I2F.U32.RP R35, c[0x0][0x1ac] ;  /* 0x00006b0000237b06 */ /* 0x000e220000209000 */
[----:B------:R-:W-:Y:S01]  /*1960*/  IMAD.MOV.U32 R18, RZ, RZ, RZ ;  /* 0x000000ffff127224 */ /* 0x000fe200078e00ff */
[----:B------:R-:W-:-:S06]  /*1970*/  ISETP.NE.U32.AND P6, PT, RZ, c[0x0][0x1ac], PT ;  /* 0x00006b00ff007a0c */ /* 0x000fcc0003fc5070 */
[----:B0-----:R-:W0:Y:S02]  /*1980*/  MUFU.RCP R35, R35 ;  /* 0x0000002300237308 */ /* 0x001e240000001000 */
[----:B0-----:R-:W-:-:S06]  /*1990*/  IADD3 R19, R35, 0xffffffe, RZ ;  /* 0x0ffffffe23137810 */ /* 0x001fcc0007ffe0ff */
[----:B------:R-:W0:Y:S02]  /*19a0*/  F2I.FTZ.U32.TRUNC.NTZ R19, R19 ;  /* 0x0000001300137305 */ /* 0x000e24000021f000 */
[----:B0-----:R-:W-:-:S04]  /*19b0*/  IMAD.MOV R37, RZ, RZ, -R19 ;  /* 0x000000ffff257224 */ /* 0x001fc800078e0a13 */
[----:B------:R-:W-:-:S04]  /*19c0*/  IMAD R37, R37, c[0x0][0x1ac], RZ ;  /* 0x00006b0025257a24 */ /* 0x000fc800078e02ff */
[----:B------:R-:W-:Y:S01]  /*19d0*/  IMAD.HI.U32 R18, R19, R37, R18 ;  /* 0x0000002513127227 */ /* 0x000fe200078e0012 */
[----:B------:R-:W-:-:S05]  /*19e0*/  LOP3.LUT R19, RZ, c[0x0][0x1ac], RZ, 0x33, !PT ;  /* 0x00006b00ff137a12 */ /* 0x000fca00078e33ff */
        /* <DEDUP_REMOVED lines=10> */
[----:B------:R-:W-:Y:S02]  /*1a90*/  @P0 IADD3 R20, R20, 0x1, RZ ;  /* 0x0000000114140810 */ /* 0x000fe40007ffe0ff */
[----:B------:R-:W-:Y:S02]  /*1aa0*/  ISETP.NE.U32.AND P6, PT, RZ, c[0x0][0x1a8], PT ;  /* 0x00006a00ff007a0c */ /* 0x000fe40003fc5070 */
[----:B------:R-:W-:Y:S02]  /*1ab0*/  @P3 IADD3 R20, R20, 0x1, RZ ;  /* 0x0000000114143810 */ /* 0x000fe40007ffe0ff */
[----:B------:R-:W-:Y:S02]  /*1ac0*/  ISETP.NE.U32.AND P0, PT, RZ, c[0x0][0x1a4], PT ;  /* 0x00006900ff007a0c */ /* 0x000fe40003f05070 */
[----:B------:R-:W-:Y:S02]  /*1ad0*/  SEL R20, R21, R20, !P6 ;  /* 0x0000001415147207 */ /* 0x000fe40007000000 */
[----:B------:R-:W-:-:S02]  /*1ae0*/  IADD3 R21, R30, 0x1, RZ ;  /* 0x000000011e157810 */ /* 0x000fc40007ffe0ff */
[----:B------:R-:W-:Y:S02]  /*1af0*/  @P4 IADD3 R18, R18, 0x1, RZ ;  /* 0x0000000112124810 */ /* 0x000fe40007ffe0ff */
[----:B------:R-:W-:Y:S02]  /*1b00*/  SEL R36, R21, R30, P2 ;  /* 0x0000001e15247207 */ /* 0x000fe40001000000 */
[----:B------:R-:W-:Y:S02]  /*1b10*/  ISETP.NE.U32.AND P6, PT, RZ, c[0x0][0x1ac], PT ;  /* 0x00006b00ff007a0c */ /* 0x000fe40003fc5070 */
[----:B------:R-:W-:Y:S02]  /*1b20*/  @P1 IADD3 R36, R36, 0x1, RZ ;  /* 0x0000000124241810 */ /* 0x000fe40007ffe0ff */
[----:B------:R-:W-:Y:S02]  /*1b30*/  @P5 IADD3 R18, R18, 0x1, RZ ;  /* 0x0000000112125810 */ /* 0x000fe40007ffe0ff */
[----:B------:R-:W-:-:S02]  /*1b40*/  SEL R21, R31, R36, !P0 ;  /* 0x000000241f157207 */ /* 0x000fc40004000000 */
[----:B------:R-:W-:Y:S02]  /*1b50*/  SEL R18, R19, R18, !P6 ;  /* 0x0000001213127207 */ /* 0x000fe40007000000 */
[----:B------:R-:W-:Y:S01]  /*1b60*/  IADD3 R35, P0, R26, R21, RZ ;  /* 0x000000151a237210 */ /* 0x000fe20007f1e0ff */
[----:B------:R-:W-:-:S04]  /*1b70*/  IMAD.MOV.U32 R21, RZ, RZ, RZ ;  /* 0x000000ffff157224 */ /* 0x000fc800078e00ff */
[----:B------:R-:W-:Y:S02]  /*1b80*/  IMAD.X R19, RZ, RZ, RZ, P0 ;  /* 0x000000ffff137224 */ /* 0x000fe400000e06ff */
[----:B------:R-:W-:-:S04]  /*1b90*/  IMAD.WIDE.U32 R20, R35, c[0x0][0x184], R20 ;  /* 0x0000610023147a25 */ /* 0x000fc800078e0014 */
[----:B------:R-:W-:-:S04]  /*1ba0*/  IMAD R19, R19, c[0x0][0x184], RZ ;  /* 0x0000610013137a24 */ /* 0x000fc800078e02ff */
[----:B------:R-:W-:Y:S02]  /*1bb0*/  IMAD.IADD R35, R21, 0x1, R19 ;  /* 0x0000000115237824 */ /* 0x000fe400078e0213 */
[----:B------:R-:W-:Y:S02]  /*1bc0*/  IMAD.MOV.U32 R19, RZ, RZ, RZ ;  /* 0x000000ffff137224 */ /* 0x000fe400078e00ff */
[----:B------:R-:W-:Y:S02]  /*1bd0*/  IMAD R35, R35, c[0x0][0x188], RZ ;  /* 0x0000620023237a24 */ /* 0x000fe400078e02ff */
[----:B------:R-:W-:-:S04]  /*1be0*/  IMAD.WIDE.U32 R20, R20, c[0x0][0x188], R18 ;  /* 0x0000620014147a25 */ /* 0x000fc800078e0012 */
[----:B------:R-:W-:Y:S02]  /*1bf0*/  IMAD.IADD R35, R35, 0x1, R21 ;  /* 0x0000000123237824 */ /* 0x000fe400078e0215 */
[----:B------:R-:W-:Y:S02]  /*1c00*/  IMAD.MOV.U32 R18, RZ, RZ, R12 ;  /* 0x000000ffff127224 */ /* 0x000fe400078e000c */
[----:B------:R-:W-:Y:S02]  /*1c10*/  IMAD R35, R35, c[0x0][0x1b0], RZ ;  /* 0x00006c0023237a24 */ /* 0x000fe400078e02ff */
[----:B------:R-:W-:Y:S01]  /*1c20*/  IMAD.WIDE.U32 R20, R20, c[0x0][0x1b0], R18 ;  /* 0x00006c0014147a25 */ /* 0x000fe200078e0012 */
[----:B------:R-:W-:-:S03]  /*1c30*/  MOV R18, R28 ;  /* 0x0000001c00127202 */ /* 0x000fc60000000f00 */
[----:B------:R-:W-:Y:S02]  /*1c40*/  IMAD.IADD R35, R21, 0x1, R35 ;  /* 0x0000000115237824 */ /* 0x000fe400078e0223 */
[----:B------:R-:W-:-:S04]  /*1c50*/  IMAD.WIDE.U32 R20, R20, c[0x0][0x1b4], R18 ;  /* 0x00006d0014147a25 */ /* 0x000fc800078e0012 */
[----:B------:R-:W-:-:S04]  /*1c60*/  IMAD R35, R35, c[0x0][0x1b4], RZ ;  /* 0x00006d0023237a24 */ /* 0x000fc800078e02ff */
[----:B------:R-:W-:Y:S02]  /*1c70*/  IMAD.IADD R18, R21, 0x1, R35 ;  /* 0x0000000115127824 */ /* 0x000fe400078e0223 */
[----:B------:R-:W-:Y:S02]  /*1c80*/  IMAD.MOV.U32 R35, RZ, RZ, RZ ;  /* 0x000000ffff237224 */ /* 0x000fe400078e00ff */
[----:B------:R-:W-:Y:S02]  /*1c90*/  IMAD R19, R18, c[0x0][0x1b8], RZ ;  /* 0x00006e0012137a24 */ /* 0x000fe400078e02ff */
[----:B------:R-:W-:-:S04]  /*1ca0*/  IMAD.WIDE.U32 R34, R20, c[0x0][0x1b8], R34 ;  /* 0x00006e0014227a25 */ /* 0x000fc800078e0022 */
[----:B------:R-:W-:Y:S01]  /*1cb0*/  IMAD.IADD R19, R35, 0x1, R19 ;  /* 0x0000000123137824 */ /* 0x000fe200078e0213 */
[----:B------:R-:W-:-:S04]  /*1cc0*/  LEA R18, P0, R34, c[0x0][0x168], 0x1 ;  /* 0x00005a0022127a11 */ /* 0x000fc800078008ff */
[----:B------:R-:W-:-:S05]  /*1cd0*/  LEA.HI.X R19, R34, c[0x0][0x16c], R19, 0x1, P0 ;  /* 0x00005b0022137a11 */ /* 0x000fca00000f0c13 */
[----:B------:R-:W2:Y:S02]  /*1ce0*/  LDG.E.U16 R18, [R18.64] ;  /* 0x0000000612127981 */ /* 0x000ea4000c1e1500 */
[----:B--2---:R-:W-:-:S05]  /*1cf0*/  PRMT R18, RZ, 0x5410, R18 ;  /* 0x00005410ff127816 */ /* 0x004fca0000000012 */
[----:B------:R-:W-:Y:S02]  /*1d00*/  FADD.FTZ R33, R33, R18 ;  /* 0x0000001221217221 */ /* 0x000fe40000010000 */
.L_x_117:
[----:B------:R-:W-:Y:S05]  /*1d10*/  BSYNC B4 ;  /* 0x0000000000047941 */ /* 0x000fea0003800000 */
.L_x_116:
[----:B------:R-:W-:Y:S02]  /*1d20*/  ISETP.NE.AND P3, PT, R25, 0x2, PT ;  /* 0x000000021900780c */ /* 0x000fe40003f65270 */
[C---:B------:R-:W-:Y:S02]  /*1d30*/  IADD3 R20, R14.reuse, 0x3, RZ ;  /* 0x000000030e147810 */ /* 0x040fe40007ffe0ff */
[----:B------:R-:W-:Y:S02]  /*1d40*/  ISETP.NE.OR P0, PT, R15, RZ, !P3 ;  /* 0x000000ff0f00720c */ /* 0x000fe40005f05670 */
[----:B------:R-:W-:-:S04]  /*1d50*/  IADD3 R21, R14, 0x2, RZ ;  /* 0x000000020e157810 */ /* 0x000fc80007ffe0ff */
[----:B------:R-:W-:-:S07]  /*1d60*/  SEL R18, R21, R20, !P3 ;  /* 0x0000001415127207 */ /* 0x000fce0005800000 */
        /* <DEDUP_REMOVED lines=27> */
[----:B------:R0:W1:Y:S02]  /*1f20*/  F2I.FTZ.U32.TRUNC.NTZ R19, R35 ;  /* 0x0000002300137305 */ /* 0x000064000021f000 */
[----:B0-----:R-:W-:Y:S01]  /*1f30*/  LOP3.LUT R35, RZ, c[0x0][0x1ac], RZ, 0x33, !PT ;  /* 0x00006b00ff237a12 */ /* 0x001fe200078e33ff */
        /* <DEDUP_REMOVED lines=11> */
[----:B------:R-:W-:Y:S01]  /*1ff0*/  ISETP.NE.AND P6, PT, R18, RZ, PT ;  /* 0x000000ff1200720c */ /* 0x000fe20003fc5270 */
[----:B------:R-:W-:-:S12]  /*2000*/  IMAD.MOV.U32 R18, RZ, RZ, R20 ;  /* 0x000000ffff127224 */ /* 0x000fd800078e0014 */
[----:B------:R-:W-:Y:S05]  /*2010*/  @P6 BRA `(.L_x_113) ;  /* 0x000002b000006947 */ /* 0x000fea0003800000 */
[----:B------:R-:W-:Y:S01]  /*2020*/  @P2 IADD3 R30, R30, 0x1, RZ ;  /* 0x000000011e1e2810 */ /* 0x000fe20007ffe0ff */
[----:B------:R-:W-:Y:S01]  /*2030*/  IMAD.MOV.U32 R19, RZ, RZ, RZ ;  /* 0x000000ffff137224 */ /* 0x000fe200078e00ff */
[----:B------:R-:W-:Y:S02]  /*2040*/  ISETP.NE.U32.AND P2, PT, RZ, c[0x0][0x1a4], PT ;  /* 0x00006900ff007a0c */ /* 0x000fe40003f45070 */
[----:B------:R-:W-:Y:S02]  /*2050*/  @P1 IADD3 R30, R30, 0x1, RZ ;  /* 0x000000011e1e1810 */ /* 0x000fe40007ffe0ff */
[----:B------:R-:W-:Y:S02]  /*2060*/  @P0 IADD3 R36, R36, 0x1, RZ ;  /* 0x0000000124240810 */ /* 0x000fe40007ffe0ff */
[----:B------:R-:W-:Y:S02]  /*2070*/  SEL R31, R31, R30, !P2 ;  /* 0x0000001e1f1f7207 */ /* 0x000fe40005000000 */
[----:B------:R-:W-:-:S02]  /*2080*/  ISETP.NE.U32.AND P6, PT, RZ, c[0x0][0x1a8], PT ;  /* 0x00006a00ff007a0c */ /* 0x000fc40003fc5070 */
[----:B------:R-:W-:Y:S02]  /*2090*/  @P3 IADD3 R36, R36, 0x1, RZ ;  /* 0x0000000124243810 */ /* 0x000fe40007ffe0ff */
[----:B------:R-:W-:Y:S02]  /*20a0*/  IADD3 R31, P0, R26, R31, RZ ;  /* 0x0000001f1a1f7210 */ /* 0x000fe40007f1e0ff */
[----:B------:R-:W-:Y:S02]  /*20b0*/  SEL R18, R37, R36, !P6 ;  /* 0x0000002425127207 */ /* 0x000fe40007000000 */
[----:B------:R-:W-:Y:S01]  /*20c0*/  @P4 IADD3 R34, R34, 0x1, RZ ;  /* 0x0000000122224810 */ /* 0x000fe20007ffe0ff */
[----:B------:R-:W-:Y:S01]  /*20d0*/  IMAD.X R30, RZ, RZ, RZ, P0 ;  /* 0x000000ffff1e7224 */ /* 0x000fe200000e06ff */
[----:B------:R-:W-:Y:S01]  /*20e0*/  ISETP.NE.U32.AND P6, PT, RZ, c[0x0][0x1ac], PT ;  /* 0x00006b00ff007a0c */ /* 0x000fe20003fc5070 */
[----:B------:R-:W-:Y:S01]  /*20f0*/  IMAD.WIDE.U32 R18, R31, c[0x0][0x184], R18 ;  /* 0x000061001f127a25 */ /* 0x000fe200078e0012 */
[----:B------:R-:W-:-:S03]  /*2100*/  @P5 IADD3 R34, R34, 0x1, RZ ;  /* 0x0000000122225810 */ /* 0x000fc60007ffe0ff */
[----:B------:R-:W-:Y:S01]  /*2110*/  IMAD R31, R30, c[0x0][0x184], RZ ;  /* 0x000061001e1f7a24 */ /* 0x000fe200078e02ff */
[----:B------:R-:W-:-:S03]  /*2120*/  SEL R30, R35, R34, !P6 ;  /* 0x00000022231e7207 */ /* 0x000fc60007000000 */
[----:B------:R-:W-:Y:S02]  /*2130*/  IMAD.IADD R19, R19, 0x1, R31 ;  /* 0x0000000113137824 */ /* 0x000fe400078e021f */
[----:B------:R-:W-:Y:S02]  /*2140*/  IMAD.MOV.U32 R31, RZ, RZ, RZ ;  /* 0x000000ffff1f7224 */ /* 0x000fe400078e00ff */
[----:B------:R-:W-:Y:S02]  /*2150*/  IMAD R19, R19, c[0x0][0x188], RZ ;  /* 0x0000620013137a24 */ /* 0x000fe400078e02ff */
[----:B------:R-:W-:-:S04]  /*2160*/  IMAD.WIDE.U32 R30, R18, c[0x0][0x188], R30 ;  /* 0x00006200121e7a25 */ /* 0x000fc800078e001e */
[----:B------:R-:W-:Y:S02]  /*2170*/  IMAD.IADD R34, R19, 0x1, R31 ;  /* 0x0000000113227824 */ /* 0x000fe400078e021f */
[----:B------:R-:W-:Y:S02]  /*2180*/  IMAD.MOV.U32 R18, RZ, RZ, R12 ;  /* 0x000000ffff127224 */ /* 0x000fe400078e000c */
        /* <DEDUP_REMOVED lines=10> */
[----:B------:R-:W-:Y:S02]  /*2230*/  IMAD.MOV.U32 R19, RZ, RZ, RZ ;  /* 0x000000ffff137224 */ /* 0x000fe400078e00ff */
[----:B------:R-:W-:Y:S02]  /*2240*/  IMAD R31, R31, c[0x0][0x1b8], RZ ;  /* 0x00006e001f1f7a24 */ /* 0x000fe400078e02ff */
[----:B------:R-:W-:-:S04]  /*2250*/  IMAD.WIDE.U32 R18, R30, c[0x0][0x1b8], R18 ;  /* 0x00006e001e127a25 */ /* 0x000fc800078e0012 */
[----:B------:R-:W-:Y:S01]  /*2260*/  IMAD.IADD R19, R19, 0x1, R31 ;  /* 0x0000000113137824 */ /* 0x000fe200078e021f */
[----:B------:R-:W-:-:S04]  /*2270*/  LEA R30, P0, R18, c[0x0][0x168], 0x1 ;  /* 0x00005a00121e7a11 */ /* 0x000fc800078008ff */
[----:B------:R-:W-:-:S05]  /*2280*/  LEA.HI.X R31, R18, c[0x0][0x16c], R19, 0x1, P0 ;  /* 0x00005b00121f7a11 */ /* 0x000fca00000f0c13 */
[----:B------:R-:W2:Y:S01]  /*2290*/  LDG.E.U16 R30, [R30.64] ;  /* 0x000000061e1e7981 */ /* 0x000ea2000c1e1500 */
[----:B------:R-:W-:Y:S01]  /*22a0*/  IMAD.MOV.U32 R18, RZ, RZ, R20 ;  /* 0x000000ffff127224 */ /* 0x000fe200078e0014 */
[----:B--2---:R-:W-:-:S05]  /*22b0*/  PRMT R30, RZ, 0x5410, R30 ;  /* 0x00005410ff1e7816 */ /* 0x004fca000000001e */
[----:B------:R-:W-:Y:S02]  /*22c0*/  FADD.FTZ R33, R33, R30 ;  /* 0x0000001e21217221 */ /* 0x000fe40000010000 */
.L_x_113:
[----:B------:R-:W-:Y:S05]  /*22d0*/  BSYNC B0 ;  /* 0x0000000000007941 */ /* 0x000fea0003800000 */
.L_x_112:
[----:B------:R-:W-:-:S04]  /*22e0*/  IADD3 R20, -R10, -0x2, RZ ;  /* 0xfffffffe0a147810 */ /* 0x000fc80007ffe1ff */
[----:B------:R-:W-:-:S04]  /*22f0*/  IMNMX.U32 R19, R17, R20, !PT ;  /* 0x0000001411137217 */ /* 0x000fc80007800000 */
[----:B------:R-:W-:-:S04]  /*2300*/  IADD3 R19, -R19, -0x2, -R14 ;  /* 0xfffffffe13137810 */ /* 0x000fc80007ffe90e */
[----:B------:R-:W-:-:S13]  /*2310*/  ISETP.GE.U32.AND P0, PT, R19, 0x3, PT ;  /* 0x000000031300780c */ /* 0x000fda0003f06070 */
[----:B------:R-:W-:Y:S05]  /*2320*/  @!P0 BRA `(.L_x_111) ;  /* 0x000018e000008947 */ /* 0x000fea0003800000 */
[----:B------:R-:W-:-:S12]  /*2330*/  ISETP.NE.AND P0, PT, R15, RZ, PT ;  /* 0x000000ff0f00720c */ /* 0x000fd80003f05270 */
.L_x_126:
[----:B------:R-:W-:Y:S01]  /*2340*/  BSSY B0, `(.L_x_118) ;  /* 0x0000060000007945 */ /* 0x000fe20003800000 */
        /* <DEDUP_REMOVED lines=23> */
[----:B------:R-:W-:Y:S02]  /*24c0*/  ISETP.NE.U32.AND P5, PT, RZ, c[0x0][0x1ac], PT ;  /* 0x00006b00ff007a0c */ /* 0x000fe40003fa5070 */
[----:B------:R-:W-:-:S04]  /*24d0*/  LOP3.LUT R34, RZ, c[0x0][0x1ac], RZ, 0x33, !PT ;  /* 0x00006b00ff227a12 */ /* 0x000fc800078e33ff */
[----:B0-----:R-:W0:Y:S02]  /*24e0*/  MUFU.RCP R19, R19 ;  /* 0x0000001300137308 */ /* 0x001e240000001000 */
[----:B0-----:R-:W-:-:S06]  /*24f0*/  IADD3 R21, R19, 0xffffffe, RZ ;  /* 0x0ffffffe13157810 */ /* 0x001fcc0007ffe0ff */
[----:B------:R-:W0:Y:S02]  /*2500*/  F2I.FTZ.U32.TRUNC.NTZ R21, R21 ;  /* 0x0000001500157305 */ /* 0x000e24000021f000 */
[----:B0-----:R-:W-:-:S04]  /*2510*/  IMAD.MOV R15, RZ, RZ, -R21 ;  /* 0x000000ffff0f7224 */ /* 0x001fc800078e0a15 */
[----:B------:R-:W-:-:S04]  /*2520*/  IMAD R15, R15, c[0x0][0x1ac], RZ ;  /* 0x00006b000f0f7a24 */ /* 0x000fc800078e02ff */
[----:B------:R-:W-:-:S04]  /*2530*/  IMAD.HI.U32 R15, R21, R15, R20 ;  /* 0x0000000f150f7227 */ /* 0x000fc800078e0014 */
[----:B------:R-:W-:-:S04]  /*2540*/  IMAD.MOV R20, RZ, RZ, -R18 ;  /* 0x000000ffff147224 */ /* 0x000fc800078e0a12 */
[----:B------:R-:W-:-:S04]  /*2550*/  IMAD R20, R20, c[0x0][0x1a0], R9 ;  /* 0x0000680014147a24 */ /* 0x000fc800078e0209 */
        /* <DEDUP_REMOVED lines=11> */
[----:B------:R-:W-:Y:S02]  /*2610*/  @P1 IADD3 R30, R30, 0x1, RZ ;  /* 0x000000011e1e1810 */ /* 0x000fe40007ffe0ff */
[----:B------:R-:W-:Y:S02]  /*2620*/  ISETP.NE.U32.AND P6, PT, RZ, c[0x0][0x1a8], PT ;  /* 0x00006a00ff007a0c */ /* 0x000fe40003fc5070 */
[----:B------:R-:W-:Y:S02]  /*2630*/  @P2 IADD3 R30, R30, 0x1, RZ ;  /* 0x000000011e1e2810 */ /* 0x000fe40007ffe0ff */
[----:B------:R-:W-:Y:S02]  /*2640*/  @P3 IADD3 R15, R15, 0x1, RZ ;  /* 0x000000010f0f3810 */ /* 0x000fe40007ffe0ff */
[----:B------:R-:W-:Y:S02]  /*2650*/  SEL R30, R31, R30, !P6 ;  /* 0x0000001e1f1e7207 */ /* 0x000fe40007000000 */
[----:B------:R-:W-:-:S02]  /*2660*/  ISETP.NE.U32.AND P6, PT, RZ, c[0x0][0x1a4], PT ;  /* 0x00006900ff007a0c */ /* 0x000fc40003fc5070 */
[----:B------:R-:W-:Y:S01]  /*2670*/  @P4 IADD3 R15, R15, 0x1, RZ ;  /* 0x000000010f0f4810 */ /* 0x000fe20007ffe0ff */
[----:B0-----:R-:W0:Y:S02]  /*2680*/  MUFU.RCP R19, R19 ;  /* 0x0000001300137308 */ /* 0x001e240000001000 */
[----:B0-----:R-:W-:-:S06]  /*2690*/  IADD3 R20, R19, 0xffffffe, RZ ;  /* 0x0ffffffe13147810 */ /* 0x001fcc0007ffe0ff */
[----:B------:R0:W1:Y:S02]  /*26a0*/  F2I.FTZ.U32.TRUNC.NTZ R21, R20 ;  /* 0x0000001400157305 */ /* 0x000064000021f000 */
[----:B0-----:R-:W-:Y:S02]  /*26b0*/  IMAD.MOV.U32 R20, RZ, RZ, RZ ;  /* 0x000000ffff147224 */ /* 0x001fe400078e00ff */
[----:B-1----:R-:W-:-:S04]  /*26c0*/  IMAD.MOV R35, RZ, RZ, -R21 ;  /* 0x000000ffff237224 */ /* 0x002fc800078e0a15 */
[----:B------:R-:W-:-:S04]  /*26d0*/  IMAD R31, R35, c[0x0][0x1a4], RZ ;  /* 0x00006900231f7a24 */ /* 0x000fc800078e02ff */
[----:B------:R-:W-:-:S04]  /*26e0*/  IMAD.HI.U32 R36, R21, R31, R20 ;  /* 0x0000001f15247227 */ /* 0x000fc800078e0014 */
[----:B------:R-:W-:Y:S02]  /*26f0*/  IMAD.MOV.U32 R31, RZ, RZ, RZ ;  /* 0x000000ffff1f7224 */ /* 0x000fe400078e00ff */
[----:B------:R-:W-:-:S04]  /*2700*/  IMAD.HI.U32 R19, R36, R27, RZ ;  /* 0x0000001b24137227 */ /* 0x000fc800078e00ff */
[----:B------:R-:W-:Y:S02]  /*2710*/  IMAD.MOV R36, RZ, RZ, -R19 ;  /* 0x000000ffff247224 */ /* 0x000fe400078e0a13 */
[----:B------:R-:W-:Y:S02]  /*2720*/  IMAD.MOV.U32 R21, RZ, RZ, RZ ;  /* 0x000000ffff157224 */ /* 0x000fe400078e00ff */
[----:B------:R-:W-:-:S05]  /*2730*/  IMAD R36, R36, c[0x0][0x1a4], R27 ;  /* 0x0000690024247a24 */ /* 0x000fca00078e021b */
[----:B------:R-:W-:-:S13]  /*2740*/  ISETP.GE.U32.AND P1, PT, R36, c[0x0][0x1a4], PT ;  /* 0x0000690024007a0c */ /* 0x000fda0003f26070 */
[----:B------:R-:W-:Y:S02]  /*2750*/  @P1 IADD3 R36, R36, -c[0x0][0x1a4], RZ ;  /* 0x8000690024241a10 */ /* 0x000fe40007ffe0ff */
[----:B------:R-:W-:Y:S02]  /*2760*/  @P1 IADD3 R19, R19, 0x1, RZ ;  /* 0x0000000113131810 */ /* 0x000fe40007ffe0ff */
[----:B------:R-:W-:-:S13]  /*2770*/  ISETP.GE.U32.AND P2, PT, R36, c[0x0][0x1a4], PT ;  /* 0x0000690024007a0c */ /* 0x000fda0003f46070 */
[----:B------:R-:W-:Y:S02]  /*2780*/  @P2 IADD3 R19, R19, 0x1, RZ ;  /* 0x0000000113132810 */ /* 0x000fe40007ffe0ff */
[----:B------:R-:W-:-:S04]  /*2790*/  @!P6 LOP3.LUT R19, RZ, c[0x0][0x1a4], RZ, 0x33, !PT ;  /* 0x00006900ff13ea12 */ /* 0x000fc800078e33ff */
[----:B------:R-:W-:-:S05]  /*27a0*/  IADD3 R19, P1, R26, R19, RZ ;  /* 0x000000131a137210 */ /* 0x000fca0007f3e0ff */
[----:B------:R-:W-:Y:S02]  /*27b0*/  IMAD.X R20, RZ, RZ, RZ, P1 ;  /* 0x000000ffff147224 */ /* 0x000fe400008e06ff */
[----:B------:R-:W-:-:S04]  /*27c0*/  IMAD.WIDE.U32 R30, R19, c[0x0][0x184], R30 ;  /* 0x00006100131e7a25 */ /* 0x000fc800078e001e */
[----:B------:R-:W-:Y:S01]  /*27d0*/  IMAD R19, R20, c[0x0][0x184], RZ ;  /* 0x0000610014137a24 */ /* 0x000fe200078e02ff */
[----:B------:R-:W-:-:S04]  /*27e0*/  SEL R20, R34, R15, !P5 ;  /* 0x0000000f22147207 */ /* 0x000fc80006800000 */
[----:B------:R-:W-:Y:S01]  /*27f0*/  IADD3 R19, R31, R19, RZ ;  /* 0x000000131f137210 */ /* 0x000fe20007ffe0ff */
[----:B------:R-:W-:-:S04]  /*2800*/  IMAD.WIDE.U32 R30, R30, c[0x0][0x188], R20 ;  /* 0x000062001e1e7a25 */ /* 0x000fc800078e0014 */
[----:B------:R-:W-:Y:S02]  /*2810*/  IMAD R15, R19, c[0x0][0x188], RZ ;  /* 0x00006200130f7a24 */ /* 0x000fe400078e02ff */
[----:B------:R-:W-:Y:S02]  /*2820*/  IMAD.MOV.U32 R20, RZ, RZ, R12 ;  /* 0x000000ffff147224 */ /* 0x000fe400078e000c */
[----:B------:R-:W-:Y:S02]  /*2830*/  IMAD.IADD R15, R15, 0x1, R31 ;  /* 0x000000010f0f7824 */ /* 0x000fe400078e021f */
[----:B------:R-:W-:-:S04]  /*2840*/  IMAD.WIDE.U32 R30, R30, c[0x0][0x1b0], R20 ;  /* 0x00006c001e1e7a25 */ /* 0x000fc800078e0014 */
[----:B------:R-:W-:Y:S02]  /*2850*/  IMAD R15, R15, c[0x0][0x1b0], RZ ;  /* 0x00006c000f0f7a24 */ /* 0x000fe400078e02ff */
[----:B------:R-:W-:Y:S02]  /*2860*/  IMAD.MOV.U32 R20, RZ, RZ, R28 ;  /* 0x000000ffff147224 */ /* 0x000fe400078e001c */
[----:B------:R-:W-:Y:S02]  /*2870*/  IMAD.IADD R15, R31, 0x1, R15 ;  /* 0x000000011f0f7824 */ /* 0x000fe400078e020f */
[----:B------:R-:W-:-:S04]  /*2880*/  IMAD.WIDE.U32 R30, R30, c[0x0][0x1b4], R20 ;  /* 0x00006d001e1e7a25 */ /* 0x000fc800078e0014 */
[----:B------:R-:W-:Y:S02]  /*2890*/  IMAD R15, R15, c[0x0][0x1b4], RZ ;  /* 0x00006d000f0f7a24 */ /* 0x000fe400078e02ff */
[----:B------:R-:W-:Y:S02]  /*28a0*/  IMAD.MOV.U32 R19, RZ, RZ, RZ ;  /* 0x000000ffff137224 */ /* 0x000fe400078e00ff */
[----:B------:R-:W-:Y:S02]  /*28b0*/  IMAD.IADD R15, R31, 0x1, R15 ;  /* 0x000000011f0f7824 */ /* 0x000fe400078e020f */
        /* <DEDUP_REMOVED lines=8> */
.L_x_119:
[----:B------:R-:W-:Y:S05]  /*2940*/  BSYNC B0 ;  /* 0x0000000000007941 */ /* 0x000fea0003800000 */
.L_x_118:
[----:B------:R-:W-:Y:S01]  /*2950*/  IMAD.MOV.U32 R15, RZ, RZ, c[0x0][0x1a0] ;  /* 0x00006800ff0f7624 */ /* 0x000fe200078e00ff */
[----:B------:R-:W-:Y:S03]  /*2960*/  BSSY B0, `(.L_x_120) ;  /* 0x0000062000007945 */ /* 0x000fe60003800000 */
[----:B------:R-:W-:Y:S01]  /*2970*/  IMAD R36, R18, R15, c[0x0][0x1a0] ;  /* 0x0000680012247624 */ /* 0x000fe200078e020f */
        /* <DEDUP_REMOVED lines=31> */
[----:B------:R-:W-:-:S04]  /*2b70*/  IMAD.IADD R15, R9, 0x1, -R36 ;  /* 0x00000001090f7824 */ /* 0x000fc800078e0a24 */
        /* <DEDUP_REMOVED lines=12> */
[----:B------:R-:W-:Y:S02]  /*2c40*/  @P3 IADD3 R34, R34, 0x1, RZ ;  /* 0x0000000122223810 */ /* 0x000fe40007ffe0ff */
[----:B------:R-:W-:Y:S02]  /*2c50*/  @P2 IADD3 R31, R31, 0x1, RZ ;  /* 0x000000011f1f2810 */ /* 0x000fe40007ffe0ff */
[----:B------:R-:W-:Y:S02]  /*2c60*/  ISETP.NE.U32.AND P3, PT, RZ, c[0x0][0x1a4], PT ;  /* 0x00006900ff007a0c */ /* 0x000fe40003f65070 */
[----:B------:R-:W-:Y:S02]  /*2c70*/  ISETP.NE.U32.AND P6, PT, RZ, c[0x0][0x1a8], PT ;  /* 0x00006a00ff007a0c */ /* 0x000fe40003fc5070 */
[----:B------:R-:W-:-:S02]  /*2c80*/  @P4 IADD3 R34, R34, 0x1, RZ ;  /* 0x0000000122224810 */ /* 0x000fc40007ffe0ff */
[----:B------:R-:W-:Y:S01]  /*2c90*/  SEL R30, R30, R31, !P6 ;  /* 0x0000001f1e1e7207 */ /* 0x000fe20007000000 */
[----:B------:R-:W-:Y:S01]  /*2ca0*/  IMAD.MOV.U32 R31, RZ, RZ, RZ ;  /* 0x000000ffff1f7224 */ /* 0x000fe200078e00ff */
[----:B------:R-:W-:Y:S01]  /*2cb0*/  SEL R34, R35, R34, !P5 ;  /* 0x0000002223227207 */ /* 0x000fe20006800000 */
[----:B0-----:R-:W0:Y:S01]  /*2cc0*/  MUFU.RCP R19, R19 ;  /* 0x0000001300137308 */ /* 0x001e220000001000 */
[----:B------:R-:W-:Y:S01]  /*2cd0*/  IMAD.MOV.U32 R35, RZ, RZ, RZ ;  /* 0x000000ffff237224 */ /* 0x000fe200078e00ff */
        /* <DEDUP_REMOVED lines=8> */
[----:B------:R-:W-:-:S04]  /*2d60*/  IMAD.MOV R20, RZ, RZ, -R15 ;  /* 0x000000ffff147224 */ /* 0x000fc800078e0a0f */
[----:B------:R-:W-:-:S05]  /*2d70*/  IMAD R20, R20, c[0x0][0x1a4], R27 ;  /* 0x0000690014147a24 */ /* 0x000fca00078e021b */
[----:B------:R-:W-:-:S13]  /*2d80*/  ISETP.GE.U32.AND P1, PT, R20, c[0x0][0x1a4], PT ;  /* 0x0000690014007a0c */ /* 0x000fda0003f26070 */
[----:B------:R-:W-:Y:S02]  /*2d90*/  @P1 IADD3 R20, R20, -c[0x0][0x1a4], RZ ;  /* 0x8000690014141a10 */ /* 0x000fe40007ffe0ff */
[----:B------:R-:W-:Y:S02]  /*2da0*/  @P1 IADD3 R15, R15, 0x1, RZ ;  /* 0x000000010f0f1810 */ /* 0x000fe40007ffe0ff */
[----:B------:R-:W-:Y:S01]  /*2db0*/  ISETP.GE.U32.AND P2, PT, R20, c[0x0][0x1a4], PT ;  /* 0x0000690014007a0c */ /* 0x000fe20003f46070 */
[----:B------:R-:W-:-:S12]  /*2dc0*/  IMAD.MOV.U32 R20, RZ, RZ, R12 ;  /* 0x000000ffff147224 */ /* 0x000fd800078e000c */
[----:B------:R-:W-:Y:S02]  /*2dd0*/  @P2 IADD3 R15, R15, 0x1, RZ ;  /* 0x000000010f0f2810 */ /* 0x000fe40007ffe0ff */
[----:B------:R-:W-:-:S04]  /*2de0*/  @!P3 LOP3.LUT R15, RZ, c[0x0][0x1a4], RZ, 0x33, !PT ;  /* 0x00006900ff0fba12 */ /* 0x000fc800078e33ff */
[----:B------:R-:W-:-:S05]  /*2df0*/  IADD3 R15, P1, R26, R15, RZ ;  /* 0x0000000f1a0f7210 */ /* 0x000fca0007f3e0ff */
[----:B------:R-:W-:Y:S02]  /*2e00*/  IMAD.X R19, RZ, RZ, RZ, P1 ;  /* 0x000000ffff137224 */ /* 0x000fe400008e06ff */
[----:B------:R-:W-:-:S04]  /*2e10*/  IMAD.WIDE.U32 R30, R15, c[0x0][0x184], R30 ;  /* 0x000061000f1e7a25 */ /* 0x000fc800078e001e */
[----:B------:R-:W-:-:S04]  /*2e20*/  IMAD R19, R19, c[0x0][0x184], RZ ;  /* 0x0000610013137a24 */ /* 0x000fc800078e02ff */
[----:B------:R-:W-:Y:S02]  /*2e30*/  IMAD.IADD R19, R31, 0x1, R19 ;  /* 0x000000011f137824 */ /* 0x000fe400078e0213 */
[----:B------:R-:W-:-:S04]  /*2e40*/  IMAD.WIDE.U32 R30, R30, c[0x0][0x188], R34 ;  /* 0x000062001e1e7a25 */ /* 0x000fc800078e0022 */
[----:B------:R-:W-:-:S04]  /*2e50*/  IMAD R15, R19, c[0x0][0x188], RZ ;  /* 0x00006200130f7a24 */ /* 0x000fc800078e02ff */
[----:B------:R-:W-:Y:S02]  /*2e60*/  IMAD.IADD R15, R15, 0x1, R31 ;  /* 0x000000010f0f7824 */ /* 0x000fe400078e021f */
[----:B------:R-:W-:-:S04]  /*2e70*/  IMAD.WIDE.U32 R30, R30, c[0x0][0x1b0], R20 ;  /* 0x00006c001e1e7a25 */ /* 0x000fc800078e0014 */
[----:B------:R-:W-:Y:S02]  /*2e80*/  IMAD R15, R15, c[0x0][0x1b0], RZ ;  /* 0x00006c000f0f7a24 */ /* 0x000fe400078e02ff */
[----:B------:R-:W-:Y:S02]  /*2e90*/  IMAD.MOV.U32 R20, RZ, RZ, R28 ;  /* 0x000000ffff147224 */ /* 0x000fe400078e001c */
[----:B------:R-:W-:Y:S02]  /*2ea0*/  IMAD.IADD R15, R31, 0x1, R15 ;  /* 0x000000011f0f7824 */ /* 0x000fe400078e020f */
[----:B------:R-:W-:Y:S01]  /*2eb0*/  IMAD.WIDE.U32 R20, R30, c[0x0][0x1b4], R20 ;  /* 0x00006d001e147a25 */ /* 0x000fe200078e0014 */
[----:B------:R-:W-:-:S03]  /*2ec0*/  IADD3 R30, R18, 0x1, RZ ;  /* 0x00000001121e7810 */ /* 0x000fc60007ffe0ff */
        /* <DEDUP_REMOVED lines=11> */
.L_x_121:
[----:B------:R-:W-:Y:S05]  /*2f80*/  BSYNC B0 ;  /* 0x0000000000007941 */ /* 0x000fea0003800000 */
.L_x_120:
[----:B------:R-:W-:Y:S01]  /*2f90*/  BSSY B0, `(.L_x_122) ;  /* 0x0000062000007945 */ /* 0x000fe20003800000 */
[----:B------:R-:W-:Y:S01]  /*2fa0*/  IADD3 R36, R36, c[0x0][0x1a0], RZ ;  /* 0x0000680024247a10 */ /* 0x000fe20007ffe0ff */
        /* <DEDUP_REMOVED lines=32> */
[----:B------:R-:W-:-:S05]  /*31b0*/  IMAD.HI.U32 R34, R20, R15, RZ ;  /* 0x0000000f14227227 */ /* 0x000fca00078e00ff */
[----:B------:R-:W-:-:S05]  /*31c0*/  IADD3 R20, -R34, RZ, RZ ;  /* 0x000000ff22147210 */ /* 0x000fca0007ffe1ff */
        /* <DEDUP_REMOVED lines=62> */
.L_x_123:
[----:B------:R-:W-:Y:S05]  /*35b0*/  BSYNC B0 ;  /* 0x0000000000007941 */ /* 0x000fea0003800000 */
.L_x_122:
        /* <DEDUP_REMOVED lines=23> */
[----:B------:R-:W-:Y:S02]  /*3730*/  IADD3 R36, R9, -c[0x0][0x1a0], -R36 ;  /* 0x8000680009247a10 */ /* 0x000fe40007ffe824 */
[----:B------:R-:W-:-:S05]  /*3740*/  ISETP.NE.U32.AND P5, PT, RZ, c[0x0][0x1ac], PT ;  /* 0x00006b00ff007a0c */ /* 0x000fca0003fa5070 */
        /* <DEDUP_REMOVED lines=48> */
[----:B------:R-:W-:-:S03]  /*3a50*/  SEL R20, R34, R15, !P5 ;  /* 0x0000000f22147207 */ /* 0x000fc60006800000 */
[----:B------:R-:W-:Y:S02]  /*3a60*/  IMAD.IADD R19, R31, 0x1, R19 ;  /* 0x000000011f137824 */ /* 0x000fe400078e0213 */
        /* <DEDUP_REMOVED lines=21> */
.L_x_125:
[----:B------:R-:W-:Y:S05]  /*3bc0*/  BSYNC B0 ;  /* 0x0000000000007941 */ /* 0x000fea0003800000 */
.L_x_124:
[----:B------:R-:W-:-:S04]  /*3bd0*/  IADD3 R18, R18, 0x4, RZ ;  /* 0x0000000412127810 */ /* 0x000fc80007ffe0ff */
[----:B------:R-:W-:-:S13]  /*3be0*/  ISETP.GE.U32.AND P1, PT, R18, R29, PT ;  /* 0x0000001d1200720c */ /* 0x000fda0003f26070 */
[----:B------:R-:W-:Y:S01]  /*3bf0*/  @P1 CALL.REL.NOINC `(.L_x_111) ;  /* 0x0000001000001944 */ /* 0x000fe20003c00000 */
[----:B------:R-:W-:Y:S05]  /*3c00*/  BRA `(.L_x_126) ;  /* 0xffffe73000007947 */ /* 0x000fea000383ffff */
.L_x_111:
[----:B------:R-:W-:Y:S05]  /*3c10*/  BSYNC B1 ;  /* 0x0000000000017941 */ /* 0x000fea0003800000 */
.L_x_110:
[----:B------:R-:W-:-:S04]  /*3c20*/  IADD3 R28, R28, 0x1, RZ ;  /* 0x000000011c1c7810 */ /* 0x000fc80007ffe0ff */
[----:B------:R-:W-:-:S13]  /*3c30*/  ISETP.GE.U32.AND P0, PT, R28, R16, PT ;  /* 0x000000101c00720c */ /* 0x000fda0003f06070 */
[----:B------:R-:W-:Y:S01]  /*3c40*/  @P0 CALL.REL.NOINC `(.L_x_109) ;  /* 0x0000001000000944 */ /* 0x000fe20003c00000 */
[----:B------:R-:W-:Y:S05]  /*3c50*/  BRA `(.L_x_127) ;  /* 0xffffd3d000007947 */ /* 0x000fea000383ffff */
.L_x_109:
[----:B------:R-:W-:Y:S05]  /*3c60*/  BSYNC B2 ;  /* 0x0000000000027941 */ /* 0x000fea0003800000 */
.L_x_108:
[----:B------:R-:W-:-:S04]  /*3c70*/  IADD3 R12, R12, 0x1, RZ ;  /* 0x000000010c0c7810 */ /* 0x000fc80007ffe0ff */
[----:B------:R-:W-:-:S13]  /*3c80*/  ISETP.GE.U32.AND P0, PT, R12, R13, PT ;  /* 0x0000000d0c00720c */ /* 0x000fda0003f06070 */
[----:B------:R-:W-:Y:S01]  /*3c90*/  @P0 CALL.REL.NOINC `(.L_x_107) ;  /* 0x0000001000000944 */ /* 0x000fe20003c00000 */
[----:B------:R-:W-:Y:S05]  /*3ca0*/  BRA `(.L_x_128) ;  /* 0xffffd31000007947 */ /* 0x000fea000383ffff */
.L_x_107:
[----:B------:R-:W-:Y:S05]  /*3cb0*/  BSYNC B3 ;  /* 0x0000000000037941 */ /* 0x000fea0003800000 */
.L_x_106:
[----:B------:R-:W-:Y:S01]  /*3cc0*/  SHF.R.S64 R8, RZ, 0x1f, R0 ;  /* 0x0000001fff087819 */ /* 0x000fe20000001000 */
[----:B------:R-:W-:Y:S01]  /*3cd0*/  IMAD R7, R6, c[0x0][0xc], RZ ;  /* 0x0000030006077a24 */ /* 0x000fe200078e02ff */
[----:B------:R-:W-:Y:S02]  /*3ce0*/  F2FP.BF16.PACK_AB R33, RZ, R33 ;  /* 0x00000021ff21723e */ /* 0x000fe400000010ff */
[----:B------:R-:W-:-:S04]  /*3cf0*/  IADD3 R8, P0, R8, c[0x0][0x1c0], RZ ;  /* 0x0000700008087a10 */ /* 0x000fc80007f1e0ff */
[----:B------:R-:W-:Y:S02]  /*3d00*/  LEA.HI.X.SX32 R9, R0, c[0x0][0x1c4], 0x1, P0 ;  /* 0x0000710000097a11 */ /* 0x000fe400000f0eff */
[----:B------:R-:W-:-:S03]  /*3d10*/  IADD3 R0, P0, R7, R0, RZ ;  /* 0x0000000007007210 */ /* 0x000fc60007f1e0ff */
[----:B------:R0:W-:Y:S02]  /*3d20*/  STG.E.U16 [R8.64], R33 ;  /* 0x0000002108007986 */ /* 0x0001e4000c101506 */
[----:B------:R-:W-:Y:S01]  /*3d30*/  IMAD.X R3, RZ, RZ, R3, P0 ;  /* 0x000000ffff037224 */ /* 0x000fe200000e0603 */
[----:B------:R-:W-:-:S04]  /*3d40*/  ISETP.GE.U32.AND P0, PT, R0, c[0x0][0x160], PT ;  /* 0x0000580000007a0c */ /* 0x000fc80003f06070 */
[----:B------:R-:W-:-:S13]  /*3d50*/  ISETP.GE.AND.EX P0, PT, R3, c[0x0][0x164], PT, P0 ;  /* 0x0000590003007a0c */ /* 0x000fda0003f06300 */
[----:B0-----:R-:W-:Y:S01]  /*3d60*/  @P0 CALL.REL.NOINC `(.L_x_129) ;  /* 0x0000001000000944 */ /* 0x001fe20003c00000 */
[----:B------:R-:W-:Y:S05]  /*3d70*/  BRA `(.L_x_130) ;  /* 0xffffc3f000007947 */ /* 0x000fea000383ffff */
.L_x_129:
[----:B------:R-:W-:Y:S05]  /*3d80*/  EXIT ;  /* 0x000000000000794d */ /* 0x000fea0003800000 */
.L_x_131:
        /* <DEDUP_REMOVED lines=15> */
.L_x_236:


//--------------------- .text._ZN2at6native13vol2im_kernelIN3c104HalfEfEEvlPKT_jjjjjjjjjjjjjjjjjjjPS4_ --------------------------
	.section	.text._ZN2at6native13vol2im_kernelIN3c104HalfEfEEvlPKT_jjjjjjjjjjjjjjjjjjjPS4_,"ax",@progbits
	.sectioninfo	@"SHI_REGISTERS=40"
	.align	128
        .global         _ZN2at6native13vol2im_kernelIN3c104HalfEfEEvlPKT_jjjjjjjjjjjjjjjjjjjPS4_
        .type           _ZN2at6native13vol2im_kernelIN3c104HalfEfEEvlPKT_jjjjjjjjjjjjjjjjjjjPS4_,@function
        .size           _ZN2at6native13vol2im_kernelIN3c104HalfEfEEvlPKT_jjjjjjjjjjjjjjjjjjjPS4_,(.L_x_237 - _ZN2at6native13vol2im_kernelIN3c104HalfEfEEvlPKT_jjjjjjjjjjjjjjjjjjjPS4_)
        .other          _ZN2at6native13vol2im_kernelIN3c104HalfEfEEvlPKT_jjjjjjjjjjjjjjjjjjjPS4_,@"STO_CUDA_ENTRY STV_DEFAULT"
_ZN2at6native13vol2im_kernelIN3c104HalfEfEEvlPKT_jjjjjjjjjjjjjjjjjjjPS4_:
.text._ZN2at6native13vol2im_kernelIN3c104HalfEfEEvlPKT_jjjjjjjjjjjjjjjjjjjPS4_:
        /* <DEDUP_REMOVED lines=23> */
.L_x_162:
        /* <DEDUP_REMOVED lines=142> */
.L_x_133:
[----:B------:R-:W-:Y:S05]  /*0a50*/  BSYNC B0 ;  /* 0x0000000000007941 */ /* 0x000fea0003800000 */
.L_x_132:
        /* <DEDUP_REMOVED lines=22> */
.L_x_135:
[----:B------:R-:W-:Y:S05]  /*0bc0*/  BSYNC B0 ;  /* 0x0000000000007941 */ /* 0x000fea0003800000 */
.L_x_134:
        /* <DEDUP_REMOVED lines=22> */
.L_x_137:
[----:B------:R-:W-:Y:S05]  /*0d30*/  BSYNC B0 ;  /* 0x0000000000007941 */ /* 0x000fea0003800000 */
.L_x_136:
        /* <DEDUP_REMOVED lines=40> */
.L_x_160:
[----:B------:R-:W-:Y:S01]  /*0fc0*/  ISETP.GE.U32.AND P0, PT, R11, R16, PT ;  /* 0x000000100b00720c */ /* 0x000fe20003f06070 */
[----:B------:R-:W-:-:S12]  /*0fd0*/  BSSY B2, `(.L_x_140) ;  /* 0x00002c9000027945 */ /* 0x000fd80003800000 */
[----:B------:R-:W-:Y:S05]  /*0fe0*/  @P0 BRA `(.L_x_141) ;  /* 0x00002c7000000947 */ /* 0x000fea0003800000 */
[----:B------:R-:W-:Y:S01]  /*0ff0*/  IADD3 R18, R8, c[0x0][0x18c], RZ ;  /* 0x0000630008127a10 */ /* 0x000fe20007ffe0ff */
[----:B------:R-:W-:Y:S02]  /*1000*/  IMAD.MOV R27, RZ, RZ, -R12 ;  /* 0x000000ffff1b7224 */ /* 0x000fe400078e0a0c */
[----:B------:R-:W-:Y:S02]  /*1010*/  IMAD.MOV.U32 R28, RZ, RZ, R11 ;  /* 0x000000ffff1c7224 */ /* 0x000fe400078e000b */
[----:B------:R-:W-:Y:S02]  /*1020*/  IMAD R27, R27, c[0x0][0x198], R18 ;  /* 0x000066001b1b7a24 */ /* 0x000fe400078e0212 */
.L_x_159:
        /* <DEDUP_REMOVED lines=15> */
[----:B0-----:R-:W-:Y:S02]  /*1120*/  IMAD.MOV.U32 R18, RZ, RZ, RZ ;  /* 0x000000ffff127224 */ /* 0x001fe400078e00ff */
[----:B-1----:R-:W-:-:S04]  /*1130*/  IMAD.MOV R21, RZ, RZ, -R19 ;  /* 0x000000ffff157224 */ /* 0x002fc800078e0a13 */
[----:B------:R-:W-:-:S04]  /*1140*/  IMAD R21, R21, c[0x0][0x1a4], RZ ;  /* 0x0000690015157a24 */ /* 0x000fc800078e02ff */
[----:B------:R-:W-:Y:S01]  /*1150*/  IMAD.HI.U32 R30, R19, R21, R18 ;  /* 0x00000015131e7227 */ /* 0x000fe200078e0012 */
[----:B------:R-:W-:-:S05]  /*1160*/  MOV R18, R14 ;  /* 0x0000000e00127202 */ /* 0x000fca0000000f00 */
        /* <DEDUP_REMOVED lines=97> */
[----:B--2---:R-:W-:-:S05]  /*1780*/  HADD2.F32 R20, -RZ, R18.H0_H0 ;  /* 0x20000012ff147230 */ /* 0x004fca0000004100 */
[----:B------:R-:W-:Y:S02]  /*1790*/  FADD.FTZ R33, R33, R20 ;  /* 0x0000001421217221 */ /* 0x000fe40000010000 */
.L_x_147:
[----:B------:R-:W-:Y:S05]  /*17a0*/  BSYNC B4 ;  /* 0x0000000000047941 */ /* 0x000fea0003800000 */
.L_x_146:
        /* <DEDUP_REMOVED lines=32> */
[----:B0-----:R-:W-:-:S05]  /*19b0*/  IADD3 R37, RZ, -R19, RZ ;  /* 0x80000013ff257210 */ /* 0x001fca0007ffe0ff */
        /* <DEDUP_REMOVED lines=38> */
[----:B------:R-:W-:-:S04]  /*1c20*/  IMAD.WIDE.U32 R20, R20, c[0x0][0x1b0], R18 ;  /* 0x00006c0014147a25 */ /* 0x000fc800078e0012 */
[----:B------:R-:W-:Y:S02]  /*1c30*/  IMAD.IADD R35, R21, 0x1, R35 ;  /* 0x0000000115237824 */ /* 0x000fe400078e0223 */
[----:B------:R-:W-:Y:S02]  /*1c40*/  IMAD.MOV.U32 R18, RZ, RZ, R28 ;  /* 0x000000ffff127224 */ /* 0x000fe400078e001c */
[----:B------:R-:W-:Y:S02]  /*1c50*/  IMAD R35, R35, c[0x0][0x1b4], RZ ;  /* 0x00006d0023237a24 */ /* 0x000fe400078e02ff */
[----:B------:R-:W-:-:S04]  /*1c60*/  IMAD.WIDE.U32 R20, R20, c[0x0][0x1b4], R18 ;  /* 0x00006d0014147a25 */ /* 0x000fc800078e0012 */
        /* <DEDUP_REMOVED lines=8> */
[----:B--2---:R-:W-:-:S05]  /*1cf0*/  HADD2.F32 R20, -RZ, R18.H0_H0 ;  /* 0x20000012ff147230 */ /* 0x004fca0000004100 */
[----:B------:R-:W-:Y:S02]  /*1d00*/  FADD.FTZ R33, R33, R20 ;  /* 0x0000001421217221 */ /* 0x000fe40000010000 */
.L_x_149:
[----:B------:R-:W-:Y:S05]  /*1d10*/  BSYNC B4 ;  /* 0x0000000000047941 */ /* 0x000fea0003800000 */
.L_x_148:
        /* <DEDUP_REMOVED lines=65> */
[----:B------:R-:W-:Y:S01]  /*2130*/  IMAD.IADD R19, R19, 0x1, R31 ;  /* 0x0000000113137824 */ /* 0x000fe200078e021f */
[----:B------:R-:W-:-:S03]  /*2140*/  HFMA2.MMA R31, -RZ, RZ, 0, 0 ;  /* 0x00000000ff1f7435 */ /* 0x000fc600000001ff */
[----:B------:R-:W-:-:S07]  /*2150*/  IMAD R19, R19, c[0x0][0x188], RZ ;  /* 0x0000620013137a24 */ /* 0x000fce00078e02ff */
        /* <DEDUP_REMOVED lines=21> */
[----:B--2---:R-:W-:-:S05]  /*22b0*/  HADD2.F32 R34, -RZ, R30.H0_H0 ;  /* 0x2000001eff227230 */ /* 0x004fca0000004100 */
[----:B------:R-:W-:Y:S02]  /*22c0*/  FADD.FTZ R33, R33, R34 ;  /* 0x0000002221217221 */ /* 0x000fe40000010000 */
.L_x_145:
[----:B------:R-:W-:Y:S05]  /*22d0*/  BSYNC B0 ;  /* 0x0000000000007941 */ /* 0x000fea0003800000 */
.L_x_144:
[----:B------:R-:W-:-:S04]  /*22e0*/  IADD3 R20, -R10, -0x2, RZ ;  /* 0xfffffffe0a147810 */ /* 0x000fc80007ffe1ff */
[----:B------:R-:W-:-:S04]  /*22f0*/  IMNMX.U32 R19, R17, R20, !PT ;  /* 0x0000001411137217 */ /* 0x000fc80007800000 */
[----:B------:R-:W-:-:S04]  /*2300*/  IADD3 R19, -R19, -0x2, -R14 ;  /* 0xfffffffe13137810 */ /* 0x000fc80007ffe90e */
[----:B------:R-:W-:-:S13]  /*2310*/  ISETP.GE.U32.AND P0, PT, R19, 0x3, PT ;  /* 0x000000031300780c */ /* 0x000fda0003f06070 */
[----:B------:R-:W-:Y:S05]  /*2320*/  @!P0 BRA `(.L_x_143) ;  /* 0x000018e000008947 */ /* 0x000fea0003800000 */
[----:B------:R-:W-:-:S12]  /*2330*/  ISETP.NE.AND P0, PT, R15, RZ, PT ;  /* 0x000000ff0f00720c */ /* 0x000fd80003f05270 */
.L_x_158:
        /* <DEDUP_REMOVED lines=58> */
[----:B------:R-:W-:Y:S01]  /*26e0*/  IMAD.HI.U32 R36, R21, R31, R20 ;  /* 0x0000001f15247227 */ /* 0x000fe200078e0014 */
[----:B------:R-:W-:-:S03]  /*26f0*/  MOV R21, RZ ;  /* 0x000000ff00157202 */ /* 0x000fc60000000f00 */
[----:B------:R-:W-:Y:S02]  /*2700*/  IMAD.MOV.U32 R31, RZ, RZ, RZ ;  /* 0x000000ffff1f7224 */ /* 0x000fe400078e00ff */
        /* <DEDUP_REMOVED lines=35> */
.L_x_151:
[----:B------:R-:W-:Y:S05]  /*2940*/  BSYNC B0 ;  /* 0x0000000000007941 */ /* 0x000fea0003800000 */
.L_x_150:
        /* <DEDUP_REMOVED lines=62> */
[----:B------:R-:W-:Y:S01]  /*2d30*/  IMAD.HI.U32 R20, R21, R15, R20 ;  /* 0x0000000f15147227 */ /* 0x000fe200078e0014 */
[----:B------:R-:W-:-:S05]  /*2d40*/  HFMA2.MMA R21, -RZ, RZ, 0, 0 ;  /* 0x00000000ff157435 */ /* 0x000fca00000001ff */
        /* <DEDUP_REMOVED lines=35> */
.L_x_153:
[----:B------:R-:W-:Y:S05]  /*2f80*/  BSYNC B0 ;  /* 0x0000000000007941 */ /* 0x000fea0003800000 */
.L_x_152:
        /* <DEDUP_REMOVED lines=88> */
[----:B------:R-:W-:-:S03]  /*3510*/  IMAD.MOV.U32 R31, RZ, RZ, RZ ;  /* 0x000000ffff1f7224 */ /* 0x000fc600078e00ff */
[----:B------:R-:W-:Y:S01]  /*3520*/  IADD3 R15, R21, R15, RZ ;  /* 0x0000000f150f7210 */ /* 0x000fe20007ffe0ff */
        /* <DEDUP_REMOVED lines=8> */
.L_x_155:
[----:B------:R-:W-:Y:S05]  /*35b0*/  BSYNC B0 ;  /* 0x0000000000007941 */ /* 0x000fea0003800000 */
.L_x_154:
        /* <DEDUP_REMOVED lines=96> */
.L_x_157:
[----:B------:R-:W-:Y:S05]  /*3bc0*/  BSYNC B0 ;  /* 0x0000000000007941 */ /* 0x000fea0003800000 */
.L_x_156:
[----:B------:R-:W-:-:S04]  /*3bd0*/  IADD3 R18, R18, 0x4, RZ ;  /* 0x0000000412127810 */ /* 0x000fc80007ffe0ff */
[----:B------:R-:W-:-:S13]  /*3be0*/  ISETP.GE.U32.AND P1, PT, R18, R29, PT ;  /* 0x0000001d1200720c */ /* 0x000fda0003f26070 */
[----:B------:R-:W-:Y:S01]  /*3bf0*/  @P1 CALL.REL.NOINC `(.L_x_143) ;  /* 0x0000001000001944 */ /* 0x000fe20003c00000 */
[----:B------:R-:W-:Y:S05]  /*3c00*/  BRA `(.L_x_158) ;  /* 0xffffe73000007947 */ /* 0x000fea000383ffff */
.L_x_143:
[----:B------:R-:W-:Y:S05]  /*3c10*/  BSYNC B1 ;  /* 0x0000000000017941 */ /* 0x000fea0003800000 */
.L_x_142:
[----:B------:R-:W-:-:S04]  /*3c20*/  IADD3 R28, R28, 0x1, RZ ;  /* 0x000000011c1c7810 */ /* 0x000fc80007ffe0ff */
[----:B------:R-:W-:-:S13]  /*3c30*/  ISETP.GE.U32.AND P0, PT, R28, R16, PT ;  /* 0x000000101c00720c */ /* 0x000fda0003f06070 */
[----:B------:R-:W-:Y:S01]  /*3c40*/  @P0 CALL.REL.NOINC `(.L_x_141) ;  /* 0x0000001000000944 */ /* 0x000fe20003c00000 */
[----:B------:R-:W-:Y:S05]  /*3c50*/  BRA `(.L_x_159) ;  /* 0xffffd3d000007947 */ /* 0x000fea000383ffff */
.L_x_141:
[----:B------:R-:W-:Y:S05]  /*3c60*/  BSYNC B2 ;  /* 0x0000000000027941 */ /* 0x000fea0003800000 */
.L_x_140:
[----:B------:R-:W-:-:S04]  /*3c70*/  IADD3 R12, R12, 0x1, RZ ;  /* 0x000000010c0c7810 */ /* 0x000fc80007ffe0ff */
[----:B------:R-:W-:-:S13]  /*3c80*/  ISETP.GE.U32.AND P0, PT, R12, R13, PT ;  /* 0x0000000d0c00720c */ /* 0x000fda0003f06070 */
[----:B------:R-:W-:Y:S01]  /*3c90*/  @P0 CALL.REL.NOINC `(.L_x_139) ;  /* 0x0000001000000944 */ /* 0x000fe20003c00000 */
[----:B------:R-:W-:Y:S05]  /*3ca0*/  BRA `(.L_x_160) ;  /* 0xffffd31000007947 */ /* 0x000fea000383ffff */
.L_x_139:
[----:B------:R-:W-:Y:S05]  /*3cb0*/  BSYNC B3 ;  /* 0x0000000000037941 */ /* 0x000fea0003800000 */
.L_x_138:
[----:B------:R-:W-:Y:S01]  /*3cc0*/  SHF.R.S64 R8, RZ, 0x1f, R0 ;  /* 0x0000001fff087819 */ /* 0x000fe20000001000 */
[----:B------:R-:W-:Y:S01]  /*3cd0*/  IMAD R7, R6, c[0x0][0xc], RZ ;  /* 0x0000030006077a24 */ /* 0x000fe200078e02ff */
[----:B------:R-:W-:Y:S02]  /*3ce0*/  F2FP.PACK_AB R33, RZ, R33 ;  /* 0x00000021ff21723e */ /* 0x000fe400000000ff */
        /* <DEDUP_REMOVED lines=9> */
.L_x_161:
[----:B------:R-:W-:Y:S05]  /*3d80*/  EXIT ;  /* 0x000000000000794d */ /* 0x000fea0003800000 */
.L_x_163:
        /* <DEDUP_REMOVED lines=15> */
.L_x_237:


//--------------------- .text._ZN2at6native13vol2im_kernelIffEEvlPKT_jjjjjjjjjjjjjjjjjjjPS2_ --------------------------
	.section	.text._ZN2at6native13vol2im_kernelIffEEvlPKT_jjjjjjjjjjjjjjjjjjjPS2_,"ax",@progbits
	.sectioninfo	@"SHI_REGISTERS=40"
	.align	128
        .global         _ZN2at6native13vol2im_kernelIffEEvlPKT_jjjjjjjjjjjjjjjjjjjPS2_
        .type           _ZN2at6native13vol2im_kernelIffEEvlPKT_jjjjjjjjjjjjjjjjjjjPS2_,@function
        .size           _ZN2at6native13vol2im_kernelIffEEvlPKT_jjjjjjjjjjjjjjjjjjjPS2_,(.L_x_238 - _ZN2at6native13vol2im_kernelIffEEvlPKT_jjjjjjjjjjjjjjjjjjjPS2_)
        .other          _ZN2at6native13vol2im_kernelIffEEvlPKT_jjjjjjjjjjjjjjjjjjjPS2_,@"STO_CUDA_ENTRY STV_DEFAULT"
_ZN2at6native13vol2im_kernelIffEEvlPKT_jjjjjjjjjjjjjjjjjjjPS2_:
.text._ZN2at6native13vol2im_kernelIffEEvlPKT_jjjjjjjjjjjjjjjjjjjPS2_:
        /* <DEDUP_REMOVED lines=23> */
.L_x_194:
        /* <DEDUP_REMOVED lines=89> */
[----:B------:R-:W-:Y:S01]  /*0700*/  IMAD.HI.U32 R13, R17, R14, RZ ;  /* 0x0000000e110d7227 */ /* 0x000fe200078e00ff */
[----:B------:R-:W-:-:S03]  /*0710*/  IADD3 R18, -R10, RZ, RZ ;  /* 0x000000ff0a127210 */ /* 0x000fc60007ffe1ff */
[----:B------:R-:W-:Y:S02]  /*0720*/  IMAD.MOV R11, RZ, RZ, -R13 ;  /* 0x000000ffff0b7224 */ /* 0x000fe400078e0a0d */
[----:B------:R-:W-:Y:S02]  /*0730*/  IMAD R12, R12, c[0x0][0x19c], R7 ;  /* 0x000067000c0c7a24 */ /* 0x000fe400078e0207 */
[----:B------:R-:W-:Y:S02]  /*0740*/  IMAD R16, R11, c[0x0][0x198], R14 ;  /* 0x000066000b107a24 */ /* 0x000fe400078e020e */
[----:B------:R-:W-:Y:S01]  /*0750*/  IMAD R11, R18, c[0x0][0x1a0], R9 ;  /* 0x00006800120b7a24 */ /* 0x000fe200078e0209 */
[----:B------:R-:W-:Y:S02]  /*0760*/  ISETP.GE.U32.AND P0, PT, R12, c[0x0][0x19c], PT ;  /* 0x000067000c007a0c */ /* 0x000fe40003f06070 */
[----:B------:R-:W-:Y:S02]  /*0770*/  ISETP.GE.U32.AND P3, PT, R16, c[0x0][0x198], PT ;  /* 0x0000660010007a0c */ /* 0x000fe40003f66070 */
[----:B------:R-:W-:-:S09]  /*0780*/  ISETP.GE.U32.AND P1, PT, R11, c[0x0][0x1a0], PT ;  /* 0x000068000b007a0c */ /* 0x000fd20003f26070 */
        /* <DEDUP_REMOVED lines=44> */
.L_x_165:
[----:B------:R-:W-:Y:S05]  /*0a50*/  BSYNC B0 ;  /* 0x0000000000007941 */ /* 0x000fea0003800000 */
.L_x_164:
        /* <DEDUP_REMOVED lines=22> */
.L_x_167:
[----:B------:R-:W-:Y:S05]  /*0bc0*/  BSYNC B0 ;  /* 0x0000000000007941 */ /* 0x000fea0003800000 */
.L_x_166:
        /* <DEDUP_REMOVED lines=22> */
.L_x_169:
[----:B------:R-:W-:Y:S05]  /*0d30*/  BSYNC B0 ;  /* 0x0000000000007941 */ /* 0x000fea0003800000 */
.L_x_168:
        /* <DEDUP_REMOVED lines=15> */
[----:B------:R-:W-:Y:S01]  /*0e30*/  IMAD R22, R22, c[0x0][0x1a0], R9 ;  /* 0x0000680016167a24 */ /* 0x000fe200078e0209 */
[----:B------:R-:W-:-:S02]  /*0e40*/  IADD3 R23, R9, -R24, RZ ;  /* 0x8000001809177210 */ /* 0x000fc40007ffe0ff */
[----:B------:R-:W-:Y:S01]  /*0e50*/  IADD3 R24, R9, -c[0x0][0x1a0], -R24 ;  /* 0x8000680009187a10 */ /* 0x000fe20007ffe818 */
[----:B0-----:R-:W0:Y:S02]  /*0e60*/  MUFU.RCP R15, R15 ;  /* 0x0000000f000f7308 */ /* 0x001e240000001000 */
[----:B0-----:R-:W-:Y:S02]  /*0e70*/  IADD3 R18, R15, 0xffffffe, RZ ;  /* 0x0ffffffe0f127810 */ /* 0x001fe40007ffe0ff */
        /* <DEDUP_REMOVED lines=20> */
.L_x_192:
[----:B------:R-:W-:Y:S01]  /*0fc0*/  ISETP.GE.U32.AND P0, PT, R11, R16, PT ;  /* 0x000000100b00720c */ /* 0x000fe20003f06070 */
[----:B------:R-:W-:-:S12]  /*0fd0*/  BSSY B2, `(.L_x_172) ;  /* 0x00002c2000027945 */ /* 0x000fd80003800000 */
[----:B------:R-:W-:Y:S05]  /*0fe0*/  @P0 BRA `(.L_x_173) ;  /* 0x00002c0000000947 */ /* 0x000fea0003800000 */
[----:B------:R-:W-:Y:S01]  /*0ff0*/  IADD3 R18, R8, c[0x0][0x18c], RZ ;  /* 0x0000630008127a10 */ /* 0x000fe20007ffe0ff */
[----:B------:R-:W-:Y:S02]  /*1000*/  IMAD.MOV R27, RZ, RZ, -R12 ;  /* 0x000000ffff1b7224 */ /* 0x000fe400078e0a0c */
[----:B------:R-:W-:Y:S02]  /*1010*/  IMAD.MOV.U32 R28, RZ, RZ, R11 ;  /* 0x000000ffff1c7224 */ /* 0x000fe400078e000b */
[----:B------:R-:W-:Y:S02]  /*1020*/  IMAD R27, R27, c[0x0][0x198], R18 ;  /* 0x000066001b1b7a24 */ /* 0x000fe400078e0212 */
.L_x_191:
        /* <DEDUP_REMOVED lines=104> */
[----:B------:R-:W-:Y:S01]  /*16b0*/  IMAD.IADD R34, R21, 0x1, R19 ;  /* 0x0000000115227824 */ /* 0x000fe200078e0213 */
[----:B------:R-:W-:-:S10]  /*16c0*/  HFMA2.MMA R19, -RZ, RZ, 0, 0 ;  /* 0x00000000ff137435 */ /* 0x000fd400000001ff */
        /* <DEDUP_REMOVED lines=10> */
[----:B------:R-:W2:Y:S02]  /*1770*/  LDG.E R18, [R18.64] ;  /* 0x0000000612127981 */ /* 0x000ea4000c1e1900 */
[----:B--2---:R-:W-:Y:S02]  /*1780*/  FADD.FTZ R33, R33, R18 ;  /* 0x0000001221217221 */ /* 0x004fe40000010000 */
.L_x_179:
[----:B------:R-:W-:Y:S05]  /*1790*/  BSYNC B4 ;  /* 0x0000000000047941 */ /* 0x000fea0003800000 */
.L_x_178:
        /* <DEDUP_REMOVED lines=83> */
[----:B------:R-:W2:Y:S02]  /*1cd0*/  LDG.E R18, [R18.64] ;  /* 0x0000000612127981 */ /* 0x000ea4000c1e1900 */
[----:B--2---:R-:W-:Y:S02]  /*1ce0*/  FADD.FTZ R33, R33, R18 ;  /* 0x0000001221217221 */ /* 0x004fe40000010000 */
.L_x_181:
[----:B------:R-:W-:Y:S05]  /*1cf0*/  BSYNC B4 ;  /* 0x0000000000047941 */ /* 0x000fea0003800000 */
.L_x_180:
        /* <DEDUP_REMOVED lines=87> */
[----:B------:R-:W2:Y:S01]  /*2270*/  LDG.E R30, [R30.64] ;  /* 0x000000061e1e7981 */ /* 0x000ea2000c1e1900 */
[----:B------:R-:W-:Y:S02]  /*2280*/  IMAD.MOV.U32 R18, RZ, RZ, R20 ;  /* 0x000000ffff127224 */ /* 0x000fe400078e0014 */
[----:B--2---:R-:W-:Y:S02]  /*2290*/  FADD.FTZ R33, R33, R30 ;  /* 0x0000001e21217221 */ /* 0x004fe40000010000 */
.L_x_177:
[----:B------:R-:W-:Y:S05]  /*22a0*/  BSYNC B0 ;  /* 0x0000000000007941 */ /* 0x000fea0003800000 */
.L_x_176:
[----:B------:R-:W-:-:S04]  /*22b0*/  IADD3 R20, -R10, -0x2, RZ ;  /* 0xfffffffe0a147810 */ /* 0x000fc80007ffe1ff */
[----:B------:R-:W-:-:S04]  /*22c0*/  IMNMX.U32 R19, R17, R20, !PT ;  /* 0x0000001411137217 */ /* 0x000fc80007800000 */
[----:B------:R-:W-:-:S04]  /*22d0*/  IADD3 R19, -R19, -0x2, -R14 ;  /* 0xfffffffe13137810 */ /* 0x000fc80007ffe90e */
[----:B------:R-:W-:-:S13]  /*22e0*/  ISETP.GE.U32.AND P0, PT, R19, 0x3, PT ;  /* 0x000000031300780c */ /* 0x000fda0003f06070 */
[----:B------:R-:W-:Y:S05]  /*22f0*/  @!P0 BRA `(.L_x_175) ;  /* 0x000018a000008947 */ /* 0x000fea0003800000 */
[----:B------:R-:W-:-:S12]  /*2300*/  ISETP.NE.AND P0, PT, R15, RZ, PT ;  /* 0x000000ff0f00720c */ /* 0x000fd80003f05270 */
.L_x_190:
        /* <DEDUP_REMOVED lines=93> */
[----:B------:R-:W2:Y:S02]  /*28e0*/  LDG.E R20, [R20.64] ;  /* 0x0000000614147981 */ /* 0x000ea4000c1e1900 */
[----:B--2---:R-:W-:Y:S02]  /*28f0*/  FADD.FTZ R33, R33, R20 ;  /* 0x0000001421217221 */ /* 0x004fe40000010000 */
.L_x_183:
[----:B------:R-:W-:Y:S05]  /*2900*/  BSYNC B0 ;  /* 0x0000000000007941 */ /* 0x000fea0003800000 */
.L_x_182:
        /* <DEDUP_REMOVED lines=98> */
.L_x_185:
[----:B------:R-:W-:Y:S05]  /*2f30*/  BSYNC B0 ;  /* 0x0000000000007941 */ /* 0x000fea0003800000 */
.L_x_184:
        /* <DEDUP_REMOVED lines=97> */
.L_x_187:
[----:B------:R-:W-:Y:S05]  /*3550*/  BSYNC B0 ;  /* 0x0000000000007941 */ /* 0x000fea0003800000 */
.L_x_186:
        /* <DEDUP_REMOVED lines=95> */
.L_x_189:
[----:B------:R-:W-:Y:S05]  /*3b50*/  BSYNC B0 ;  /* 0x0000000000007941 */ /* 0x000fea0003800000 */
.L_x_188:
[----:B------:R-:W-:-:S04]  /*3b60*/  IADD3 R18, R18, 0x4, RZ ;  /* 0x0000000412127810 */ /* 0x000fc80007ffe0ff */
[----:B------:R-:W-:-:S13]  /*3b70*/  ISETP.GE.U32.AND P1, PT, R18, R29, PT ;  /* 0x0000001d1200720c */ /* 0x000fda0003f26070 */
[----:B------:R-:W-:Y:S01]  /*3b80*/  @P1 CALL.REL.NOINC `(.L_x_175) ;  /* 0x0000001000001944 */ /* 0x000fe20003c00000 */
[----:B------:R-:W-:Y:S05]  /*3b90*/  BRA `(.L_x_190) ;  /* 0xffffe77000007947 */ /* 0x000fea000383ffff */
.L_x_175:
[----:B------:R-:W-:Y:S05]  /*3ba0*/  BSYNC B1 ;  /* 0x0000000000017941 */ /* 0x000fea0003800000 */
.L_x_174:
[----:B------:R-:W-:-:S04]  /*3bb0*/  IADD3 R28, R28, 0x1, RZ ;  /* 0x000000011c1c7810 */ /* 0x000fc80007ffe0ff */
[----:B------:R-:W-:-:S13]  /*3bc0*/  ISETP.GE.U32.AND P0, PT, R28, R16, PT ;  /* 0x000000101c00720c */ /* 0x000fda0003f06070 */
[----:B------:R-:W-:Y:S01]  /*3bd0*/  @P0 CALL.REL.NOINC `(.L_x_173) ;  /* 0x0000001000000944 */ /* 0x000fe20003c00000 */
[----:B------:R-:W-:Y:S05]  /*3be0*/  BRA `(.L_x_191) ;  /* 0xffffd44000007947 */ /* 0x000fea000383ffff */
.L_x_173:
[----:B------:R-:W-:Y:S05]  /*3bf0*/  BSYNC B2 ;  /* 0x0000000000027941 */ /* 0x000fea0003800000 */
.L_x_172:
[----:B------:R-:W-:-:S04]  /*3c00*/  IADD3 R12, R12, 0x1, RZ ;  /* 0x000000010c0c7810 */ /* 0x000fc80007ffe0ff */
[----:B------:R-:W-:-:S13]  /*3c10*/  ISETP.GE.U32.AND P0, PT, R12, R13, PT ;  /* 0x0000000d0c00720c */ /* 0x000fda0003f06070 */
[----:B------:R-:W-:Y:S01]  /*3c20*/  @P0 CALL.REL.NOINC `(.L_x_171) ;  /* 0x0000001000000944 */ /* 0x000fe20003c00000 */
[----:B------:R-:W-:Y:S05]  /*3c30*/  BRA `(.L_x_192) ;  /* 0xffffd38000007947 */ /* 0x000fea000383ffff */
.L_x_171:
[----:B------:R-:W-:Y:S05]  /*3c40*/  BSYNC B3 ;  /* 0x0000000000037941 */ /* 0x000fea0003800000 */
.L_x_170:
[----:B------:R-:W-:Y:S01]  /*3c50*/  SHF.R.S64 R8, RZ, 0x1e, R0 ;  /* 0x0000001eff087819 */ /* 0x000fe20000001000 */
[----:B------:R-:W-:-:S03]  /*3c60*/  IMAD R7, R6, c[0x0][0xc], RZ ;  /* 0x0000030006077a24 */ /* 0x000fc600078e02ff */
[----:B------:R-:W-:-:S04]  /*3c70*/  IADD3 R8, P0, R8, c[0x0][0x1c0], RZ ;  /* 0x0000700008087a10 */ /* 0x000fc80007f1e0ff */
[----:B------:R-:W-:Y:S02]  /*3c80*/  LEA.HI.X.SX32 R9, R0, c[0x0][0x1c4], 0x2, P0 ;  /* 0x0000710000097a11 */ /* 0x000fe400000f16ff */
[----:B------:R-:W-:-:S03]  /*3c90*/  IADD3 R0, P0, R7, R0, RZ ;  /* 0x0000000007007210 */ /* 0x000fc60007f1e0ff */
[----:B------:R0:W-:Y:S02]  /*3ca0*/  STG.E [R8.64], R33 ;  /* 0x0000002108007986 */ /* 0x0001e4000c101906 */
[----:B------:R-:W-:Y:S01]  /*3cb0*/  IMAD.X R3, RZ, RZ, R3, P0 ;  /* 0x000000ffff037224 */ /* 0x000fe200000e0603 */
[----:B------:R-:W-:-:S04]  /*3cc0*/  ISETP.GE.U32.AND P0, PT, R0, c[0x0][0x160], PT ;  /* 0x0000580000007a0c */ /* 0x000fc80003f06070 */
[----:B------:R-:W-:-:S13]  /*3cd0*/  ISETP.GE.AND.EX P0, PT, R3, c[0x0][0x164], PT, P0 ;  /* 0x0000590003007a0c */ /* 0x000fda0003f06300 */
[----:B0-----:R-:W-:Y:S01]  /*3ce0*/  @P0 CALL.REL.NOINC `(.L_x_193) ;  /* 0x0000001000000944 */ /* 0x001fe20003c00000 */
[----:B------:R-:W-:Y:S05]  /*3cf0*/  BRA `(.L_x_194) ;  /* 0xffffc47000007947 */ /* 0x000fea000383ffff */
.L_x_193:
[----:B------:R-:W-:Y:S05]  /*3d00*/  EXIT ;  /* 0x000000000000794d */ /* 0x000fea0003800000 */
.L_x_195:
        /* <DEDUP_REMOVED lines=15> */
.L_x_238:


//--------------------- .text._ZN2at6native13vol2im_kernelIddEEvlPKT_jjjjjjjjjjjjjjjjjjjPS2_ --------------------------
	.section	.text._ZN2at6native13vol2im_kernelIddEEvlPKT_jjjjjjjjjjjjjjjjjjjPS2_,"ax",@progbits
	.sectioninfo	@"SHI_REGISTERS=43"
	.align	128
        .global         _ZN2at6native13vol2im_kernelIddEEvlPKT_jjjjjjjjjjjjjjjjjjjPS2_
        .type           _ZN2at6native13vol2im_kernelIddEEvlPKT_jjjjjjjjjjjjjjjjjjjPS2_,@function
        .size           _ZN2at6native13vol2im_kernelIddEEvlPKT_jjjjjjjjjjjjjjjjjjjPS2_,(.L_x_239 - _ZN2at6native13vol2im_kernelIddEEvlPKT_jjjjjjjjjjjjjjjjjjjPS2_)
        .other          _ZN2at6native13vol2im_kernelIddEEvlPKT_jjjjjjjjjjjjjjjjjjjPS2_,@"STO_CUDA_ENTRY STV_DEFAULT"
_ZN2at6native13vol2im_kernelIddEEvlPKT_jjjjjjjjjjjjjjjjjjjPS2_:
.text._ZN2at6native13vol2im_kernelIddEEvlPKT_jjjjjjjjjjjjjjjjjjjPS2_:
        /* <DEDUP_REMOVED lines=23> */
.L_x_226:
[----:B0-----:R-:W0:Y:S01]  /*0170*/  I2F.U32.RP R10, c[0x0][0x178] ;  /* 0x00005e00000a7b06 */ /* 0x001e220000209000 */
[----:B------:R-:W-:Y:S01]  /*0180*/  ISETP.NE.U32.AND P2, PT, RZ, c[0x0][0x178], PT ;  /* 0x00005e00ff007a0c */ /* 0x000fe20003f45070 */
[----:B------:R-:W-:Y:S01]  /*0190*/  BSSY B0, `(.L_x_196) ;  /* 0x000008c000007945 */ /* 0x000fe20003800000 */
[----:B------:R-:W-:-:S05]  /*01a0*/  ISETP.NE.U32.AND P5, PT, RZ, c[0x0][0x198], PT ;  /* 0x00006600ff007a0c */ /* 0x000fca0003fa5070 */
[----:B------:R-:W1:Y:S08]  /*01b0*/  I2F.U32.RP R11, c[0x0][0x174] ;  /* 0x00005d00000b7b06 */ /* 0x000e700000209000 */
[----:B0-----:R-:W0:Y:S08]  /*01c0*/  MUFU.RCP R10, R10 ;  /* 0x0000000a000a7308 */ /* 0x001e300000001000 */
[----:B-1----:R-:W-:Y:S01]  /*01d0*/  MUFU.RCP R11, R11 ;  /* 0x0000000b000b7308 */ /* 0x002fe20000001000 */
[----:B0-----:R-:W-:-:S07]  /*01e0*/  IADD3 R8, R10, 0xffffffe, RZ ;  /* 0x0ffffffe0a087810 */ /* 0x001fce0007ffe0ff */
[----:B------:R-:W-:Y:S08]  /*01f0*/  I2F.U32.RP R17, c[0x0][0x198] ;  /* 0x0000660000117b06 */ /* 0x000ff00000209000 */
[----:B------:R0:W1:Y:S08]  /*0200*/  F2I.FTZ.U32.TRUNC.NTZ R9, R8 ;  /* 0x0000000800097305 */ /* 0x000070000021f000 */
[----:B------:R-:W-:Y:S01]  /*0210*/  I2F.U32.RP R12, c[0x0][0x19c] ;  /* 0x00006700000c7b06 */ /* 0x000fe20000209000 */
[----:B0-----:R-:W-:-:S02]  /*0220*/  IMAD.MOV.U32 R8, RZ, RZ, RZ ;  /* 0x000000ffff087224 */ /* 0x001fc400078e00ff */
[----:B-1----:R-:W-:-:S05]  /*0230*/  IMAD.MOV R7, RZ, RZ, -R9 ;  /* 0x000000ffff077224 */ /* 0x002fca00078e0a09 */
[----:B------:R-:W-:Y:S01]  /*0240*/  I2F.U32.RP R16, c[0x0][0x1a0] ;  /* 0x0000680000107b06 */ /* 0x000fe20000209000 */
[----:B------:R-:W-:-:S04]  /*0250*/  IMAD R7, R7, c[0x0][0x178], RZ ;  /* 0x00005e0007077a24 */ /* 0x000fc800078e02ff */
[----:B------:R-:W-:Y:S01]  /*0260*/  IMAD.HI.U32 R7, R9, R7, R8 ;  /* 0x0000000709077227 */ /* 0x000fe200078e0008 */
[----:B------:R-:W-:Y:S02]  /*0270*/  IADD3 R8, R11, 0xffffffe, RZ ;  /* 0x0ffffffe0b087810 */ /* 0x000fe40007ffe0ff */
[----:B------:R-:W0:Y:S03]  /*0280*/  MUFU.RCP R17, R17 ;  /* 0x0000001100117308 */ /* 0x000e260000001000 */
[----:B------:R-:W-:-:S04]  /*0290*/  IMAD.HI.U32 R7, R7, R0, RZ ;  /* 0x0000000007077227 */ /* 0x000fc800078e00ff */
[----:B------:R-:W-:Y:S01]  /*02a0*/  IMAD.MOV R9, RZ, RZ, -R7 ;  /* 0x000000ffff097224 */ /* 0x000fe200078e0a07 */
[----:B------:R-:W1:Y:S03]  /*02b0*/  I2F.U32.RP R11, c[0x0][0x170] ;  /* 0x00005c00000b7b06 */ /* 0x000e660000209000 */
[----:B------:R-:W-:Y:S01]  /*02c0*/  IMAD R10, R9, c[0x0][0x178], R0 ;  /* 0x00005e00090a7a24 */ /* 0x000fe200078e0200 */
[----:B0-----:R-:W-:-:S04]  /*02d0*/  IADD3 R14, R17, 0xffffffe, RZ ;  /* 0x0ffffffe110e7810 */ /* 0x001fc80007ffe0ff */
[----:B------:R0:W2:Y:S01]  /*02e0*/  F2I.FTZ.U32.TRUNC.NTZ R9, R8 ;  /* 0x0000000800097305 */ /* 0x0000a2000021f000 */
[----:B------:R-:W-:-:S07]  /*02f0*/  ISETP.GE.U32.AND P0, PT, R10, c[0x0][0x178], PT ;  /* 0x00005e000a007a0c */ /* 0x000fce0003f06070 */
[----:B-1----:R-:W1:Y:S01]  /*0300*/  MUFU.RCP R11, R11 ;  /* 0x0000000b000b7308 */ /* 0x002e620000001000 */
[----:B0-----:R-:W-:-:S05]  /*0310*/  IMAD.MOV.U32 R8, RZ, RZ, RZ ;  /* 0x000000ffff087224 */ /* 0x001fca00078e00ff */
[----:B------:R-:W-:Y:S01]  /*0320*/  @P0 IADD3 R10, R10, -c[0x0][0x178], RZ ;  /* 0x80005e000a0a0a10 */ /* 0x000fe20007ffe0ff */
[----:B--2---:R-:W-:Y:S01]  /*0330*/  IMAD.MOV R13, RZ, RZ, -R9 ;  /* 0x000000ffff0d7224 */ /* 0x004fe200078e0a09 */
[----:B------:R-:W-:Y:S01]  /*0340*/  @P0 IADD3 R7, R7, 0x1, RZ ;  /* 0x0000000107070810 */ /* 0x000fe20007ffe0ff */
[----:B------:R-:W0:Y:S01]  /*0350*/  MUFU.RCP R12, R12 ;  /* 0x0000000c000c7308 */ /* 0x000e220000001000 */
[----:B------:R-:W-:Y:S01]  /*0360*/  ISETP.GE.U32.AND P1, PT, R10, c[0x0][0x178], PT ;  /* 0x00005e000a007a0c */ /* 0x000fe20003f26070 */
[----:B------:R-:W-:-:S04]  /*0370*/  IMAD R13, R13, c[0x0][0x174], RZ ;  /* 0x00005d000d0d7a24 */ /* 0x000fc800078e02ff */
[----:B------:R-:W-:Y:S01]  /*0380*/  IMAD.HI.U32 R8, R9, R13, R8 ;  /* 0x0000000d09087227 */ /* 0x000fe200078e0008 */
[----:B-1----:R-:W-:Y:S01]  /*0390*/  IADD3 R9, R11, 0xffffffe, RZ ;  /* 0x0ffffffe0b097810 */ /* 0x002fe20007ffe0ff */
[----:B------:R-:W-:Y:S06]  /*03a0*/  MUFU.RCP R16, R16 ;  /* 0x0000001000107308 */ /* 0x000fec0000001000 */
[----:B------:R-:W-:Y:S02]  /*03b0*/  @P1 IADD3 R7, R7, 0x1, RZ ;  /* 0x0000000107071810 */ /* 0x000fe40007ffe0ff */
[----:B------:R-:W-:Y:S01]  /*03c0*/  @!P2 LOP3.LUT R7, RZ, c[0x0][0x178], RZ, 0x33, !PT ;  /* 0x00005e00ff07aa12 */ /* 0x000fe200078e33ff */
[----:B------:R-:W1:Y:S01]  /*03d0*/  F2I.FTZ.U32.TRUNC.NTZ R9, R9 ;  /* 0x0000000900097305 */ /* 0x000e62000021f000 */
[----:B------:R-:W-:-:S02]  /*03e0*/  ISETP.NE.U32.AND P2, PT, RZ, c[0x0][0x174], PT ;  /* 0x00005d00ff007a0c */ /* 0x000fc40003f45070 */
[----:B0-----:R-:W-:Y:S01]  /*03f0*/  IADD3 R13, R12, 0xffffffe, RZ ;  /* 0x0ffffffe0c0d7810 */ /* 0x001fe20007ffe0ff */
[----:B------:R-:W-:-:S04]  /*0400*/  IMAD.HI.U32 R10, R8, R7, RZ ;  /* 0x00000007080a7227 */ /* 0x000fc800078e00ff */
[----:B------:R-:W-:Y:S01]  /*0410*/  IMAD.MOV R8, RZ, RZ, -R10 ;  /* 0x000000ffff087224 */ /* 0x000fe200078e0a0a */
[----:B------:R0:W-:Y:S03]  /*0420*/  F2I.FTZ.U32.TRUNC.NTZ R15, R14 ;  /* 0x0000000e000f7305 */ /* 0x0001e6000021f000 */
[----:B------:R-:W-:Y:S02]  /*0430*/  IMAD R8, R8, c[0x0][0x174], R7 ;  /* 0x00005d0008087a24 */ /* 0x000fe400078e0207 */
[----:B-1----:R-:W-:-:S03]  /*0440*/  IMAD.MOV R11, RZ, RZ, -R9 ;  /* 0x000000ffff0b7224 */ /* 0x002fc600078e0a09 */
[----:B------:R-:W-:Y:S01]  /*0450*/  ISETP.GE.U32.AND P0, PT, R8, c[0x0][0x174], PT ;  /* 0x00005d0008007a0c */ /* 0x000fe20003f06070 */
[----:B------:R-:W1:Y:S01]  /*0460*/  F2I.FTZ.U32.TRUNC.NTZ R13, R13 ;  /* 0x0000000d000d7305 */ /* 0x000e62000021f000 */
[----:B0-----:R-:W-:Y:S02]  /*0470*/  IMAD.MOV.U32 R14, RZ, RZ, RZ ;  /* 0x000000ffff0e7224 */ /* 0x001fe400078e00ff */
[----:B------:R-:W-:-:S09]  /*0480*/  IMAD R11, R11, c[0x0][0x170], RZ ;  /* 0x00005c000b0b7a24 */ /* 0x000fd200078e02ff */
[----:B------:R-:W-:Y:S02]  /*0490*/  @P0 IADD3 R8, R8, -c[0x0][0x174], RZ ;  /* 0x80005d0008080a10 */ /* 0x000fe40007ffe0ff */
[----:B------:R-:W-:Y:S02]  /*04a0*/  @P0 IADD3 R10, R10, 0x1, RZ ;  /* 0x000000010a0a0810 */ /* 0x000fe40007ffe0ff */
[----:B------:R-:W-:Y:S01]  /*04b0*/  ISETP.GE.U32.AND P1, PT, R8, c[0x0][0x174], PT ;  /* 0x00005d0008007a0c */ /* 0x000fe20003f26070 */
[----:B------:R-:W-:Y:S02]  /*04c0*/  IMAD.MOV.U32 R8, RZ, RZ, RZ ;  /* 0x000000ffff087224 */ /* 0x000fe400078e00ff */
[----:B-1----:R-:W-:Y:S02]  /*04d0*/  IMAD.MOV R12, RZ, RZ, -R13 ;  /* 0x000000ffff0c7224 */ /* 0x002fe400078e0a0d */
[----:B------:R-:W-:Y:S01]  /*04e0*/  IMAD.HI.U32 R9, R9, R11, R8 ;  /* 0x0000000b09097227 */ /* 0x000fe200078e0008 */
[----:B------:R-:W-:-:S06]  /*04f0*/  IADD3 R11, R16, 0xffffffe, RZ ;  /* 0x0ffffffe100b7810 */ /* 0x000fcc0007ffe0ff */
[----:B------:R-:W0:Y:S01]  /*0500*/  F2I.FTZ.U32.TRUNC.NTZ R11, R11 ;  /* 0x0000000b000b7305 */ /* 0x000e22000021f000 */
[----:B------:R-:W-:Y:S02]  /*0510*/  @P1 IADD3 R10, R10, 0x1, RZ ;  /* 0x000000010a0a1810 */ /* 0x000fe40007ffe0ff */
[----:B------:R-:W-:Y:S02]  /*0520*/  @!P2 LOP3.LUT R10, RZ, c[0x0][0x174], RZ, 0x33, !PT ;  /* 0x00005d00ff0aaa12 */ /* 0x000fe400078e33ff */
[----:B------:R-:W-:-:S03]  /*0530*/  ISETP.NE.U32.AND P1, PT, RZ, c[0x0][0x170], PT ;  /* 0x00005c00ff007a0c */ /* 0x000fc60003f25070 */
[----:B------:R-:W-:-:S04]  /*0540*/  IMAD.HI.U32 R9, R9, R10, RZ ;  /* 0x0000000a09097227 */ /* 0x000fc800078e00ff */
[----:B------:R-:W-:-:S04]  /*0550*/  IMAD.MOV R9, RZ, RZ, -R9 ;  /* 0x000000ffff097224 */ /* 0x000fc800078e0a09 */
[--C-:B------:R-:W-:Y:S02]  /*0560*/  IMAD R8, R9, c[0x0][0x170], R10.reuse ;  /* 0x00005c0009087a24 */ /* 0x100fe400078e020a */
[----:B------:R-:W-:Y:S02]  /*0570*/  IMAD.MOV R9, RZ, RZ, -R15 ;  /* 0x000000ffff097224 */ /* 0x000fe400078e0a0f */
[----:B------:R-:W-:Y:S01]  /*0580*/  IMAD.MOV R10, RZ, RZ, -R10 ;  /* 0x000000ffff0a7224 */ /* 0x000fe200078e0a0a */
[----:B------:R-:W-:Y:S01]  /*0590*/  ISETP.GE.U32.AND P0, PT, R8, c[0x0][0x170], PT ;  /* 0x00005c0008007a0c */ /* 0x000fe20003f06070 */
[----:B------:R-:W-:Y:S02]  /*05a0*/  IMAD R9, R9, c[0x0][0x198], RZ ;  /* 0x0000660009097a24 */ /* 0x000fe400078e02ff */
[----:B------:R-:W-:Y:S02]  /*05b0*/  IMAD R10, R10, c[0x0][0x174], R7 ;  /* 0x00005d000a0a7a24 */ /* 0x000fe400078e0207 */
[----:B------:R-:W-:-:S04]  /*05c0*/  IMAD.HI.U32 R17, R15, R9, R14 ;  /* 0x000000090f117227 */ /* 0x000fc800078e000e */
[----:B------:R-:W-:Y:S02]  /*05d0*/  IMAD R15, R12, c[0x0][0x19c], RZ ;  /* 0x000067000c0f7a24 */ /* 0x000fe400078e02ff */
[----:B------:R-:W-:Y:S02]  /*05e0*/  IMAD.MOV.U32 R12, RZ, RZ, RZ ;  /* 0x000000ffff0c7224 */ /* 0x000fe400078e00ff */
[----:B------:R-:W-:Y:S01]  /*05f0*/  @P0 IADD3 R8, R8, -c[0x0][0x170], RZ ;  /* 0x80005c0008080a10 */ /* 0x000fe20007ffe0ff */
[----:B0-----:R-:W-:Y:S02]  /*0600*/  IMAD.MOV R16, RZ, RZ, -R11 ;  /* 0x000000ffff107224 */ /* 0x001fe400078e0a0b */
[----:B------:R-:W-:Y:S01]  /*0610*/  IMAD.MOV R9, RZ, RZ, -R7 ;  /* 0x000000ffff097224 */ /* 0x000fe200078e0a07 */
[----:B------:R-:W-:Y:S01]  /*0620*/  ISETP.GE.U32.AND P0, PT, R8, c[0x0][0x170], PT ;  /* 0x00005c0008007a0c */ /* 0x000fe20003f06070 */
[----:B------:R-:W-:Y:S01]  /*0630*/  IMAD.HI.U32 R12, R13, R15, R12 ;  /* 0x0000000f0d0c7227 */ /* 0x000fe200078e000c */
[----:B------:R-:W-:-:S03]  /*0640*/  IADD3 R7, R10, c[0x0][0x190], RZ ;  /* 0x000064000a077a10 */ /* 0x000fc60007ffe0ff */
[----:B------:R-:W-:Y:S02]  /*0650*/  IMAD R15, R16, c[0x0][0x1a0], RZ ;  /* 0x00006800100f7a24 */ /* 0x000fe400078e02ff */
[----:B------:R-:W-:Y:S02]  /*0660*/  IMAD.MOV.U32 R10, RZ, RZ, RZ ;  /* 0x000000ffff0a7224 */ /* 0x000fe400078e00ff */
[----:B------:R-:W-:Y:S02]  /*0670*/  IMAD R9, R9, c[0x0][0x178], R0 ;  /* 0x00005e0009097a24 */ /* 0x000fe400078e0200 */
[----:B------:R-:W-:Y:S02]  /*0680*/  IMAD.HI.U32 R10, R11, R15, R10 ;  /* 0x0000000f0b0a7227 */ /* 0x000fe400078e000a */
[----:B------:R-:W-:Y:S02]  /*0690*/  @P0 IADD3 R8, R8, -c[0x0][0x170], RZ ;  /* 0x80005c0008080a10 */ /* 0x000fe40007ffe0ff */
[----:B------:R-:W-:Y:S01]  /*06a0*/  @!P1 LOP3.LUT R8, RZ, c[0x0][0x170], RZ, 0x33, !PT ;  /* 0x00005c00ff089a12 */ /* 0x000fe200078e33ff */
[----:B------:R-:W-:Y:S01]  /*06b0*/  IMAD.HI.U32 R15, R12, R7, RZ ;  /* 0x000000070c0f7227 */ /* 0x000fe200078e00ff */
[----:B------:R-:W-:-:S02]  /*06c0*/  IADD3 R9, R9, c[0x0][0x194], RZ ;  /* 0x0000650009097a10 */ /* 0x000fc40007ffe0ff */
[----:B------:R-:W-:Y:S01]  /*06d0*/  IADD3 R14, R8, c[0x0][0x18c], RZ ;  /* 0x00006300080e7a10 */ /* 0x000fe20007ffe0ff */
[----:B------:R-:W-:Y:S02]  /*06e0*/  IMAD.MOV R12, RZ, RZ, -R15 ;  /* 0x000000ffff0c7224 */ /* 0x000fe400078e0a0f */
        /* <DEDUP_REMOVED lines=54> */
.L_x_197:
[----:B------:R-:W-:Y:S05]  /*0a50*/  BSYNC B0 ;  /* 0x0000000000007941 */ /* 0x000fea0003800000 */
.L_x_196:
        /* <DEDUP_REMOVED lines=22> */
.L_x_199:
[----:B------:R-:W-:Y:S05]  /*0bc0*/  BSYNC B0 ;  /* 0x0000000000007941 */ /* 0x000fea0003800000 */
.L_x_198:
        /* <DEDUP_REMOVED lines=22> */
.L_x_201:
[----:B------:R-:W-:Y:S05]  /*0d30*/  BSYNC B0 ;  /* 0x0000000000007941 */ /* 0x000fea0003800000 */
.L_x_200:
[----:B------:R-:W-:Y:S01]  /*0d40*/  ISETP.GE.U32.AND P1, PT, R12, R13, PT ;  /* 0x0000000d0c00720c */ /* 0x000fe20003f26070 */
[----:B------:R-:W-:Y:S01]  /*0d50*/  BSSY B3, `(.L_x_202) ;  /* 0x00002f0000037945 */ /* 0x000fe20003800000 */
[----:B------:R-:W-:Y:S01]  /*0d60*/  IADD3 R16, R15, 0x1, RZ ;  /* 0x000000010f107810 */ /* 0x000fe20007ffe0ff */
[----:B------:R-:W-:Y:S01]  /*0d70*/  CS2R R20, SRZ ;  /* 0x0000000000147805 */ /* 0x000fe2000001ff00 */
[----:B------:R-:W-:Y:S02]  /*0d80*/  @P2 IADD3 R10, R10, 0x1, RZ ;  /* 0x000000010a0a2810 */ /* 0x000fe40007ffe0ff */
[----:B------:R-:W-:Y:S02]  /*0d90*/  @!P0 LOP3.LUT R10, RZ, c[0x0][0x1a0], RZ, 0x33, !PT ;  /* 0x00006800ff0a8a12 */ /* 0x000fe400078e33ff */
[----:B------:R-:W-:-:S05]  /*0da0*/  IMNMX.U32 R16, R16, c[0x0][0x1b4], PT ;  /* 0x00006d0010107a17 */ /* 0x000fca0003800000 */
[----:B------:R-:W-:Y:S05]  /*0db0*/  @P1 BRA `(.L_x_203) ;  /* 0x00002e9000001947 */ /* 0x000fea0003800000 */
[----:B------:R-:W0:Y:S01]  /*0dc0*/  I2F.U32.RP R15, UR4 ;  /* 0x00000004000f7d06 */ /* 0x000e220008209000 */
[----:B------:R-:W-:Y:S01]  /*0dd0*/  IMAD R17, RZ, RZ, -UR4 ;  /* 0x80000004ff117e24 */ /* 0x000fe2000f8e02ff */
[----:B------:R-:W-:Y:S01]  /*0de0*/  ISETP.NE.U32.AND P2, PT, RZ, UR4, PT ;  /* 0x00000004ff007c0c */ /* 0x000fe2000bf45070 */
[----:B------:R-:W-:Y:S01]  /*0df0*/  IMAD.MOV R24, RZ, RZ, -R14 ;  /* 0x000000ffff187224 */ /* 0x000fe200078e0a0e */
[----:B------:R-:W-:-:S04]  /*0e00*/  CS2R R20, SRZ ;  /* 0x0000000000147805 */ /* 0x000fc8000001ff00 */
[----:B0-----:R-:W0:Y:S02]  /*0e10*/  MUFU.RCP R15, R15 ;  /* 0x0000000f000f7308 */ /* 0x001e240000001000 */
[----:B0-----:R-:W-:Y:S02]  /*0e20*/  IADD3 R18, R15, 0xffffffe, RZ ;  /* 0x0ffffffe0f127810 */ /* 0x001fe40007ffe0ff */
[----:B------:R-:W-:-:S04]  /*0e30*/  LOP3.LUT R15, RZ, c[0x0][0x1b8], RZ, 0x33, !PT ;  /* 0x00006e00ff0f7a12 */ /* 0x000fc800078e33ff */
[----:B------:R0:W1:Y:S02]  /*0e40*/  F2I.FTZ.U32.TRUNC.NTZ R19, R18 ;  /* 0x0000001200137305 */ /* 0x000064000021f000 */
[----:B0-----:R-:W-:Y:S02]  /*0e50*/  IMAD.MOV.U32 R18, RZ, RZ, RZ ;  /* 0x000000ffff127224 */ /* 0x001fe400078e00ff */
[----:B-1----:R-:W-:-:S04]  /*0e60*/  IMAD R17, R17, R19, RZ ;  /* 0x0000001311117224 */ /* 0x002fc800078e02ff */
[----:B------:R-:W-:Y:S01]  /*0e70*/  IMAD.HI.U32 R19, R19, R17, R18 ;  /* 0x0000001113137227 */ /* 0x000fe200078e0012 */
[----:B------:R-:W-:-:S04]  /*0e80*/  IADD3 R18, -R10, -0x2, RZ ;  /* 0xfffffffe0a127810 */ /* 0x000fc80007ffe1ff */
[----:B------:R-:W-:Y:S01]  /*0e90*/  IMNMX.U32 R18, R15, R18, !PT ;  /* 0x000000120f127217 */ /* 0x000fe20007800000 */
[----:B------:R-:W-:-:S04]  /*0ea0*/  IMAD.HI.U32 R27, R19, R0, RZ ;  /* 0x00000000131b7227 */ /* 0x000fc800078e00ff */
[----:B------:R-:W-:Y:S02]  /*0eb0*/  IMAD.MOV R17, RZ, RZ, -R27 ;  /* 0x000000ffff117224 */ /* 0x000fe400078e0a1b */
[----:B------:R-:W-:Y:S02]  /*0ec0*/  IMAD.MOV.U32 R19, RZ, RZ, c[0x0][0x1a0] ;  /* 0x00006800ff137624 */ /* 0x000fe400078e00ff */
[----:B------:R-:W-:Y:S02]  /*0ed0*/  IMAD R17, R17, UR4, R0 ;  /* 0x0000000411117c24 */ /* 0x000fe4000f8e0200 */
[----:B------:R-:W-:-:S03]  /*0ee0*/  IMAD R22, R14, R19, c[0x0][0x1a0] ;  /* 0x000068000e167624 */ /* 0x000fc600078e0213 */
[----:B------:R-:W-:Y:S02]  /*0ef0*/  ISETP.GE.U32.AND P0, PT, R17, UR4, PT ;  /* 0x0000000411007c0c */ /* 0x000fe4000bf06070 */
[----:B------:R-:W-:-:S11]  /*0f00*/  IADD3 R19, R9, -c[0x0][0x1a0], -R22 ;  /* 0x8000680009137a10 */ /* 0x000fd60007ffe816 */
[----:B------:R-:W-:Y:S02]  /*0f10*/  @P0 IADD3 R17, R17, -UR4, RZ ;  /* 0x8000000411110c10 */ /* 0x000fe4000fffe0ff */
[----:B------:R-:W-:Y:S02]  /*0f20*/  @P0 IADD3 R27, R27, 0x1, RZ ;  /* 0x000000011b1b0810 */ /* 0x000fe40007ffe0ff */
[----:B------:R-:W-:Y:S02]  /*0f30*/  ISETP.GE.U32.AND P1, PT, R17, UR4, PT ;  /* 0x0000000411007c0c */ /* 0x000fe4000bf26070 */
[----:B------:R-:W-:-:S05]  /*0f40*/  LOP3.LUT R17, RZ, R14, RZ, 0x33, !PT ;  /* 0x0000000eff117212 */ /* 0x000fca00078e33ff */
[----:B------:R-:W-:Y:S02]  /*0f50*/  IMAD.IADD R26, R17, 0x1, -R18 ;  /* 0x00000001111a7824 */ /* 0x000fe400078e0a12 */
[----:B------:R-:W-:Y:S02]  /*0f60*/  IMAD R17, R24, c[0x0][0x1a0], R9 ;  /* 0x0000680018117a24 */ /* 0x000fe400078e0209 */
[----:B------:R-:W-:Y:S01]  /*0f70*/  IMAD.IADD R18, R9, 0x1, -R22 ;  /* 0x0000000109127824 */ /* 0x000fe200078e0a16 */
[----:B------:R-:W-:Y:S02]  /*0f80*/  LOP3.LUT R26, R26, 0x3, RZ, 0xc0, !PT ;  /* 0x000000031a1a7812 */ /* 0x000fe400078ec0ff */
[----:B------:R-:W-:Y:S02]  /*0f90*/  @P1 IADD3 R27, R27, 0x1, RZ ;  /* 0x000000011b1b1810 */ /* 0x000fe40007ffe0ff */
[----:B------:R-:W-:-:S05]  /*0fa0*/  @!P2 LOP3.LUT R27, RZ, UR4, RZ, 0x33, !PT ;  /* 0x00000004ff1bac12 */ /* 0x000fca000f8e33ff */
[----:B------:R-:W-:Y:S02]  /*0fb0*/  IMAD R27, R27, c[0x0][0x180], RZ ;  /* 0x000060001b1b7a24 */ /* 0x000fe400078e02ff */
.L_x_224:
[----:B------:R-:W-:Y:S01]  /*0fc0*/  ISETP.GE.U32.AND P0, PT, R11, R16, PT ;  /* 0x000000100b00720c */ /* 0x000fe20003f06070 */
[----:B------:R-:W-:-:S12]  /*0fd0*/  BSSY B2, `(.L_x_204) ;  /* 0x00002c3000027945 */ /* 0x000fd80003800000 */
[----:B01----:R-:W-:Y:S05]  /*0fe0*/  @P0 BRA `(.L_x_205) ;  /* 0x00002c1000000947 */ /* 0x003fea0003800000 */
[----:B------:R-:W-:Y:S01]  /*0ff0*/  IADD3 R22, R8, c[0x0][0x18c], RZ ;  /* 0x0000630008167a10 */ /* 0x000fe20007ffe0ff */
[----:B------:R-:W-:Y:S02]  /*1000*/  IMAD.MOV R29, RZ, RZ, -R12 ;  /* 0x000000ffff1d7224 */ /* 0x000fe400078e0a0c */
[----:B------:R-:W-:Y:S02]  /*1010*/  IMAD.MOV.U32 R28, RZ, RZ, R11 ;  /* 0x000000ffff1c7224 */ /* 0x000fe400078e000b */
[----:B------:R-:W-:Y:S02]  /*1020*/  IMAD R29, R29, c[0x0][0x198], R22 ;  /* 0x000066001d1d7a24 */ /* 0x000fe400078e0216 */
.L_x_223:
[----:B------:R-:W-:Y:S01]  /*1030*/  IADD3 R31, R10, 0x1, RZ ;  /* 0x000000010a1f7810 */ /* 0x000fe20007ffe0ff */
[----:B------:R-:W-:Y:S03]  /*1040*/  BSSY B1, `(.L_x_206) ;  /* 0x00002b7000017945 */ /* 0x000fe60003800000 */
[----:B------:R-:W-:-:S04]  /*1050*/  IMNMX.U32 R31, R31, c[0x0][0x1b8], PT ;  /* 0x00006e001f1f7a17 */ /* 0x000fc80003800000 */
[----:B------:R-:W-:-:S13]  /*1060*/  ISETP.GE.U32.AND P0, PT, R14, R31, PT ;  /* 0x0000001f0e00720c */ /* 0x000fda0003f06070 */
[----:B01----:R-:W-:Y:S05]  /*1070*/  @P0 BRA `(.L_x_207) ;  /* 0x00002b3000000947 */ /* 0x003fea0003800000 */
[----:B------:R-:W0:Y:S01]  /*1080*/  I2F.U32.RP R24, c[0x0][0x1a4] ;  /* 0x0000690000187b06 */ /* 0x000e220000209000 */
[----:B------:R-:W-:Y:S01]  /*1090*/  ISETP.NE.AND P0, PT, R26, RZ, PT ;  /* 0x000000ff1a00720c */ /* 0x000fe20003f05270 */
[----:B------:R-:W-:Y:S01]  /*10a0*/  IMAD.MOV R32, RZ, RZ, -R28 ;  /* 0x000000ffff207224 */ /* 0x000fe200078e0a1c */
[----:B------:R-:W-:Y:S01]  /*10b0*/  ISETP.NE.U32.AND P3, PT, RZ, c[0x0][0x1a4], PT ;  /* 0x00006900ff007a0c */ /* 0x000fe20003f65070 */
[----:B------:R-:W-:Y:S01]  /*10c0*/  BSSY B0, `(.L_x_208) ;  /* 0x000011b000007945 */ /* 0x000fe20003800000 */
[----:B------:R-:W-:Y:S01]  /*10d0*/  LOP3.LUT R33, RZ, c[0x0][0x1a4], RZ, 0x33, !PT ;  /* 0x00006900ff217a12 */ /* 0x000fe200078e33ff */
[----:B------:R-:W-:Y:S02]  /*10e0*/  IMAD.MOV.U32 R38, RZ, RZ, R14 ;  /* 0x000000ffff267224 */ /* 0x000fe400078e000e */
[----:B------:R-:W-:Y:S01]  /*10f0*/  IMAD R32, R32, c[0x0][0x19c], R7 ;  /* 0x0000670020207a24 */ /* 0x000fe200078e0207 */
        /* <DEDUP_REMOVED lines=70> */
[----:B------:R-:W-:Y:S01]  /*1560*/  SEL R36, R23, R30, P2 ;  /* 0x0000001e17247207 */ /* 0x000fe20001000000 */
[----:B------:R-:W-:Y:S01]  /*1570*/  IMAD.MOV.U32 R23, RZ, RZ, RZ ;  /* 0x000000ffff177224 */ /* 0x000fe200078e00ff */
[----:B------:R-:W-:Y:S02]  /*1580*/  ISETP.NE.U32.AND P6, PT, RZ, c[0x0][0x1a4], PT ;  /* 0x00006900ff007a0c */ /* 0x000fe40003fc5070 */
[----:B------:R-:W-:-:S04]  /*1590*/  @P1 IADD3 R36, R36, 0x1, RZ ;  /* 0x0000000124241810 */ /* 0x000fc80007ffe0ff */
[----:B------:R-:W-:Y:S02]  /*15a0*/  SEL R36, R33, R36, !P6 ;  /* 0x0000002421247207 */ /* 0x000fe40007000000 */
[----:B------:R-:W-:Y:S02]  /*15b0*/  ISETP.NE.U32.AND P6, PT, RZ, c[0x0][0x1ac], PT ;  /* 0x00006b00ff007a0c */ /* 0x000fe40003fc5070 */
[----:B------:R-:W-:Y:S02]  /*15c0*/  IADD3 R35, P3, R27, R36, RZ ;  /* 0x000000241b237210 */ /* 0x000fe40007f7e0ff */
        /* <DEDUP_REMOVED lines=17> */
[----:B------:R-:W-:Y:S02]  /*16e0*/  IMAD.MOV.U32 R22, RZ, RZ, R14 ;  /* 0x000000ffff167224 */ /* 0x000fe400078e000e */
[----:B------:R-:W-:Y:S02]  /*16f0*/  IMAD.IADD R35, R25, 0x1, R35 ;  /* 0x0000000119237824 */ /* 0x000fe400078e0223 */
[----:B------:R-:W-:-:S04]  /*1700*/  IMAD.WIDE.U32 R24, R24, c[0x0][0x1b8], R22 ;  /* 0x00006e0018187a25 */ /* 0x000fc800078e0016 */
[----:B------:R-:W-:Y:S01]  /*1710*/  IMAD R23, R35, c[0x0][0x1b8], RZ ;  /* 0x00006e0023177a24 */ /* 0x000fe200078e02ff */
[----:B------:R-:W-:-:S03]  /*1720*/  LEA R22, P3, R24, c[0x0][0x168], 0x3 ;  /* 0x00005a0018167a11 */ /* 0x000fc600078618ff */
[----:B------:R-:W-:-:S05]  /*1730*/  IMAD.IADD R23, R25, 0x1, R23 ;  /* 0x0000000119177824 */ /* 0x000fca00078e0217 */
[----:B------:R-:W-:-:S06]  /*1740*/  LEA.HI.X R23, R24, c[0x0][0x16c], R23, 0x3, P3 ;  /* 0x00005b0018177a11 */ /* 0x000fcc00018f1c17 */
[----:B------:R-:W2:Y:S02]  /*1750*/  LDG.E.64 R22, [R22.64] ;  /* 0x0000000616167981 */ /* 0x000ea4000c1e1b00 */
[----:B--2---:R0:W1:-:S06]  /*1760*/  DADD R20, R20, R22 ;  /* 0x0000000014147229 */ /* 0x00404c0000000016 */
.L_x_211:
[----:B------:R-:W-:Y:S05]  /*1770*/  BSYNC B4 ;  /* 0x0000000000047941 */ /* 0x000fea0003800000 */
.L_x_210:
[----:B------:R-:W-:Y:S02]  /*1780*/  ISETP.NE.AND P3, PT, R26, 0x1, PT ;  /* 0x000000011a00780c */ /* 0x000fe40003f65270 */
[----:B------:R-:W-:-:S05]  /*1790*/  IADD3 R36, R14, 0x1, RZ ;  /* 0x000000010e247810 */ /* 0x000fca0007ffe0ff */
[----:B------:R-:W-:-:S06]  /*17a0*/  IMAD.MOV.U32 R38, RZ, RZ, R36 ;  /* 0x000000ffff267224 */ /* 0x000fcc00078e0024 */
[----:B------:R-:W-:Y:S05]  /*17b0*/  @!P3 BRA `(.L_x_209) ;  /* 0x00000ab00000b947 */ /* 0x000fea0003800000 */
[----:B------:R-:W-:Y:S01]  /*17c0*/  BSSY B4, `(.L_x_212) ;  /* 0x0000051000047945 */ /* 0x000fe20003800000 */
[----:B------:R-:W-:Y:S05]  /*17d0*/  @P0 BRA `(.L_x_213) ;  /* 0x000004f000000947 */ /* 0x000fea0003800000 */
[----:B------:R-:W2:Y:S01]  /*17e0*/  I2F.U32.RP R25, c[0x0][0x1a8] ;  /* 0x00006a0000197b06 */ /* 0x000ea20000209000 */
[----:B------:R-:W-:-:S07]  /*17f0*/  ISETP.NE.U32.AND P4, PT, RZ, c[0x0][0x1a8], PT ;  /* 0x00006a00ff007a0c */ /* 0x000fce0003f85070 */
[----:B--2---:R-:W2:Y:S02]  /*1800*/  MUFU.RCP R25, R25 ;  /* 0x0000001900197308 */ /* 0x004ea40000001000 */
[----:B0-2---:R-:W-:Y:S02]  /*1810*/  IADD3 R22, R25, 0xffffffe, RZ ;  /* 0x0ffffffe19167810 */ /* 0x005fe40007ffe0ff */
[----:B------:R-:W-:-:S04]  /*1820*/  LOP3.LUT R25, RZ, c[0x0][0x1a8], RZ, 0x33, !PT ;  /* 0x00006a00ff197a12 */ /* 0x000fc800078e33ff */
[----:B------:R0:W2:Y:S02]  /*1830*/  F2I.FTZ.U32.TRUNC.NTZ R23, R22 ;  /* 0x0000001600177305 */ /* 0x0000a4000021f000 */
[----:B0-----:R-:W-:Y:S02]  /*1840*/  IMAD.MOV.U32 R22, RZ, RZ, RZ ;  /* 0x000000ffff167224 */ /* 0x001fe400078e00ff */
[----:B--2---:R-:W-:-:S04]  /*1850*/  IMAD.MOV R35, RZ, RZ, -R23 ;  /* 0x000000ffff237224 */ /* 0x004fc800078e0a17 */
        /* <DEDUP_REMOVED lines=13> */
[----:B------:R-:W-:Y:S02]  /*1930*/  LOP3.LUT R38, RZ, c[0x0][0x1ac], RZ, 0x33, !PT ;  /* 0x00006b00ff267a12 */ /* 0x000fe400078e33ff */
[----:B------:R-:W-:-:S05]  /*1940*/  ISETP.NE.U32.AND P6, PT, RZ, c[0x0][0x1ac], PT ;  /* 0x00006b00ff007a0c */ /* 0x000fca0003fc5070 */
[----:B0-----:R-:W0:Y:S02]  /*1950*/  MUFU.RCP R37, R37 ;  /* 0x0000002500257308 */ /* 0x001e240000001000 */
[----:B0-----:R-:W-:-:S06]  /*1960*/  IADD3 R22, R37, 0xffffffe, RZ ;  /* 0x0ffffffe25167810 */ /* 0x001fcc0007ffe0ff */
        /* <DEDUP_REMOVED lines=15> */
[----:B------:R-:W-:Y:S01]  /*1a60*/  IADD3 R23, R30, 0x1, RZ ;  /* 0x000000011e177810 */ /* 0x000fe20007ffe0ff */
[----:B------:R-:W-:Y:S01]  /*1a70*/  IMAD.MOV.U32 R37, RZ, RZ, RZ ;  /* 0x000000ffff257224 */ /* 0x000fe200078e00ff */
[----:B------:R-:W-:Y:S02]  /*1a80*/  @P0 IADD3 R24, R24, 0x1, RZ ;  /* 0x0000000118180810 */ /* 0x000fe40007ffe0ff */
[----:B------:R-:W-:Y:S01]  /*1a90*/  SEL R22, R23, R30, P2 ;  /* 0x0000001e17167207 */ /* 0x000fe20001000000 */
[----:B------:R-:W-:Y:S01]  /*1aa0*/  IMAD.MOV.U32 R23, RZ, RZ, RZ ;  /* 0x000000ffff177224 */ /* 0x000fe200078e00ff */
[----:B------:R-:W-:Y:S02]  /*1ab0*/  ISETP.NE.U32.AND P0, PT, RZ, c[0x0][0x1a4], PT ;  /* 0x00006900ff007a0c */ /* 0x000fe40003f05070 */
[----:B------:R-:W-:Y:S02]  /*1ac0*/  @P1 IADD3 R22, R22, 0x1, RZ ;  /* 0x0000000116161810 */ /* 0x000fe40007ffe0ff */
[----:B------:R-:W-:-:S02]  /*1ad0*/  @P3 IADD3 R24, R24, 0x1, RZ ;  /* 0x0000000118183810 */ /* 0x000fc40007ffe0ff */
[----:B------:R-:W-:Y:S02]  /*1ae0*/  ISETP.NE.U32.AND P6, PT, RZ, c[0x0][0x1a8], PT ;  /* 0x00006a00ff007a0c */ /* 0x000fe40003fc5070 */
[----:B------:R-:W-:Y:S02]  /*1af0*/  SEL R40, R33, R22, !P0 ;  /* 0x0000001621287207 */ /* 0x000fe40004000000 */
[----:B------:R-:W-:Y:S02]  /*1b00*/  SEL R22, R25, R24, !P6 ;  /* 0x0000001819167207 */ /* 0x000fe40007000000 */
[----:B------:R-:W-:Y:S02]  /*1b10*/  IADD3 R25, P0, R27, R40, RZ ;  /* 0x000000281b197210 */ /* 0x000fe40007f1e0ff */
[----:B------:R-:W-:Y:S02]  /*1b20*/  @P4 IADD3 R35, R35, 0x1, RZ ;  /* 0x0000000123234810 */ /* 0x000fe40007ffe0ff */
[----:B------:R-:W-:Y:S01]  /*1b30*/  ISETP.NE.U32.AND P6, PT, RZ, c[0x0][0x1ac], PT ;  /* 0x00006b00ff007a0c */ /* 0x000fe20003fc5070 */
[----:B------:R-:W-:Y:S01]  /*1b40*/  IMAD.X R24, RZ, RZ, RZ, P0 ;  /* 0x000000ffff187224 */ /* 0x000fe200000e06ff */
[----:B------:R-:W-:Y:S01]  /*1b50*/  @P5 IADD3 R35, R35, 0x1, RZ ;  /* 0x0000000123235810 */ /* 0x000fe20007ffe0ff */
[----:B------:R-:W-:-:S04]  /*1b60*/  IMAD.WIDE.U32 R22, R25, c[0x0][0x184], R22 ;  /* 0x0000610019167a25 */ /* 0x000fc800078e0016 */
        /* <DEDUP_REMOVED lines=15> */
[----:B------:R-:W-:-:S04]  /*1c60*/  IMAD.WIDE.U32 R36, R22, c[0x0][0x1b8], R36 ;  /* 0x00006e0016247a25 */ /* 0x000fc800078e0024 */
[----:B------:R-:W-:Y:S01]  /*1c70*/  IMAD R23, R23, c[0x0][0x1b8], RZ ;  /* 0x00006e0017177a24 */ /* 0x000fe200078e02ff */
[----:B------:R-:W-:-:S04]  /*1c80*/  LEA R22, P0, R36, c[0x0][0x168], 0x3 ;  /* 0x00005a0024167a11 */ /* 0x000fc800078018ff */
[----:B------:R-:W-:-:S04]  /*1c90*/  IADD3 R23, R37, R23, RZ ;  /* 0x0000001725177210 */ /* 0x000fc80007ffe0ff */
[----:B------:R-:W-:-:S06]  /*1ca0*/  LEA.HI.X R23, R36, c[0x0][0x16c], R23, 0x3, P0 ;  /* 0x00005b0024177a11 */ /* 0x000fcc00000f1c17 */
[----:B------:R-:W2:Y:S02]  /*1cb0*/  LDG.E.64 R22, [R22.64] ;  /* 0x0000000616167981 */ /* 0x000ea4000c1e1b00 */
[----:B-12---:R0:W1:-:S06]  /*1cc0*/  DADD R20, R20, R22 ;  /* 0x0000000014147229 */ /* 0x00604c0000000016 */
.L_x_213:
[----:B------:R-:W-:Y:S05]  /*1cd0*/  BSYNC B4 ;  /* 0x0000000000047941 */ /* 0x000fea0003800000 */
.L_x_212:
[----:B------:R-:W-:Y:S02]  /*1ce0*/  ISETP.NE.AND P3, PT, R26, 0x2, PT ;  /* 0x000000021a00780c */ /* 0x000fe40003f65270 */
[----:B------:R-:W-:Y:S02]  /*1cf0*/  IADD3 R35, R14, 0x3, RZ ;  /* 0x000000030e237810 */ /* 0x000fe40007ffe0ff */
[----:B------:R-:W-:Y:S02]  /*1d00*/  ISETP.NE.OR P0, PT, R34, RZ, !P3 ;  /* 0x000000ff2200720c */ /* 0x000fe40005f05670 */
[----:B------:R-:W-:-:S04]  /*1d10*/  IADD3 R36, R14, 0x2, RZ ;  /* 0x000000020e247810 */ /* 0x000fc80007ffe0ff */
[----:B------:R-:W-:-:S07]  /*1d20*/  SEL R38, R36, R35, !P3 ;  /* 0x0000002324267207 */ /* 0x000fce0005800000 */
        /* <DEDUP_REMOVED lines=22> */
[----:B------:R-:W0:Y:S01]  /*1e90*/  I2F.U32.RP R38, c[0x0][0x1ac] ;  /* 0x00006b0000267b06 */ /* 0x000e220000209000 */
[----:B------:R-:W-:Y:S01]  /*1ea0*/  IMAD.MOV.U32 R22, RZ, RZ, RZ ;  /* 0x000000ffff167224 */ /* 0x000fe200078e00ff */
[----:B------:R-:W-:Y:S02]  /*1eb0*/  LOP3.LUT R40, RZ, c[0x0][0x1ac], RZ, 0x33, !PT ;  /* 0x00006b00ff287a12 */ /* 0x000fe400078e33ff */
[----:B------:R-:W-:-:S04]  /*1ec0*/  ISETP.NE.U32.AND P6, PT, RZ, c[0x0][0x1ac], PT ;  /* 0x00006b00ff007a0c */ /* 0x000fc80003fc5070 */
[----:B0-----:R-:W0:Y:S02]  /*1ed0*/  MUFU.RCP R38, R38 ;  /* 0x0000002600267308 */ /* 0x001e240000001000 */
[----:B0-----:R-:W-:Y:S01]  /*1ee0*/  IADD3 R39, R38, 0xffffffe, RZ ;  /* 0x0ffffffe26277810 */ /* 0x001fe20007ffe0ff */
[----:B------:R-:W-:-:S05]  /*1ef0*/  IMAD.MOV.U32 R38, RZ, RZ, R35 ;  /* 0x000000ffff267224 */ /* 0x000fca00078e0023 */
[----:B------:R-:W0:Y:S02]  /*1f00*/  F2I.FTZ.U32.TRUNC.NTZ R23, R39 ;  /* 0x0000002700177305 */ /* 0x000e24000021f000 */
[----:B0-----:R-:W-:-:S04]  /*1f10*/  IMAD.MOV R37, RZ, RZ, -R23 ;  /* 0x000000ffff257224 */ /* 0x001fc800078e0a17 */
        /* <DEDUP_REMOVED lines=28> */
[----:B------:R-:W-:Y:S01]  /*20e0*/  SEL R24, R40, R37, !P6 ;  /* 0x0000002528187207 */ /* 0x000fe20007000000 */
[----:B------:R-:W-:Y:S02]  /*20f0*/  IMAD.MOV.U32 R37, RZ, RZ, RZ ;  /* 0x000000ffff257224 */ /* 0x000fe400078e00ff */
        /* <DEDUP_REMOVED lines=14> */
[----:B------:R-:W-:-:S04]  /*21e0*/  IMAD.WIDE.U32 R36, R24, c[0x0][0x1b8], R36 ;  /* 0x00006e0018247a25 */ /* 0x000fc800078e0024 */
[----:B------:R-:W-:-:S04]  /*21f0*/  IMAD.IADD R22, R25, 0x1, R23 ;  /* 0x0000000119167824 */ /* 0x000fc800078e0217 */
[----:B------:R-:W-:Y:S01]  /*2200*/  IMAD R23, R22, c[0x0][0x1b8], RZ ;  /* 0x00006e0016177a24 */ /* 0x000fe200078e02ff */
[----:B------:R-:W-:-:S03]  /*2210*/  LEA R22, P0, R36, c[0x0][0x168], 0x3 ;  /* 0x00005a0024167a11 */ /* 0x000fc600078018ff */
[----:B------:R-:W-:-:S05]  /*2220*/  IMAD.IADD R23, R37, 0x1, R23 ;  /* 0x0000000125177824 */ /* 0x000fca00078e0217 */
[----:B------:R-:W-:-:S06]  /*2230*/  LEA.HI.X R23, R36, c[0x0][0x16c], R23, 0x3, P0 ;  /* 0x00005b0024177a11 */ /* 0x000fcc00000f1c17 */
[----:B------:R-:W2:Y:S01]  /*2240*/  LDG.E.64 R22, [R22.64] ;  /* 0x0000000616167981 */ /* 0x000ea2000c1e1b00 */
[----:B------:R-:W-:Y:S01]  /*2250*/  IMAD.MOV.U32 R38, RZ, RZ, R35 ;  /* 0x000000ffff267224 */ /* 0x000fe200078e0023 */
[----:B-12---:R0:W1:-:S06]  /*2260*/  DADD R20, R20, R22 ;  /* 0x0000000014147229 */ /* 0x00604c0000000016 */
.L_x_209:
[----:B------:R-:W-:Y:S05]  /*2270*/  BSYNC B0 ;  /* 0x0000000000007941 */ /* 0x000fea0003800000 */
.L_x_208:
[----:B0-----:R-:W-:-:S04]  /*2280*/  IADD3 R22, -R10, -0x2, RZ ;  /* 0xfffffffe0a167810 */ /* 0x001fc80007ffe1ff */
[----:B------:R-:W-:-:S04]  /*2290*/  IMNMX.U32 R23, R15, R22, !PT ;  /* 0x000000160f177217 */ /* 0x000fc80007800000 */
[----:B------:R-:W-:-:S04]  /*22a0*/  IADD3 R22, -R23, -0x2, -R14 ;  /* 0xfffffffe17167810 */ /* 0x000fc80007ffe90e */
[----:B------:R-:W-:-:S13]  /*22b0*/  ISETP.GE.U32.AND P0, PT, R22, 0x3, PT ;  /* 0x000000031600780c */ /* 0x000fda0003f06070 */
[----:B------:R-:W-:Y:S05]  /*22c0*/  @!P0 BRA `(.L_x_207) ;  /* 0x000018e000008947 */ /* 0x000fea0003800000 */
[----:B------:R-:W-:-:S12]  /*22d0*/  ISETP.NE.AND P0, PT, R34, RZ, PT ;  /* 0x000000ff2200720c */ /* 0x000fd80003f05270 */
.L_x_222:
[----:B------:R-:W-:Y:S01]  /*22e0*/  BSSY B0, `(.L_x_214) ;  /* 0x0000061000007945 */ /* 0x000fe20003800000 */
[----:B01----:R-:W-:Y:S05]  /*22f0*/  @P0 BRA `(.L_x_215) ;  /* 0x000005f000000947 */ /* 0x003fea0003800000 */
[----:B------:R-:W0:Y:S01]  /*2300*/  I2F.U32.RP R25, c[0x0][0x1a8] ;  /* 0x00006a0000197b06 */ /* 0x000e220000209000 */
[----:B------:R-:W-:-:S07]  /*2310*/  ISETP.NE.U32.AND P3, PT, RZ, c[0x0][0x1a8], PT ;  /* 0x00006a00ff007a0c */ /* 0x000fce0003f65070 */
[----:B0-----:R-:W0:Y:S02]  /*2320*/  MUFU.RCP R25, R25 ;  /* 0x0000001900197308 */ /* 0x001e240000001000 */
[----:B0-----:R-:W-:Y:S02]  /*2330*/  IADD3 R22, R25, 0xffffffe, RZ ;  /* 0x0ffffffe19167810 */ /* 0x001fe40007ffe0ff */
        /* <DEDUP_REMOVED lines=18> */
[----:B------:R-:W-:Y:S01]  /*2460*/  ISETP.NE.U32.AND P5, PT, RZ, c[0x0][0x1ac], PT ;  /* 0x00006b00ff007a0c */ /* 0x000fe20003fa5070 */
[----:B------:R-:W-:-:S05]  /*2470*/  IMAD.MOV R30, RZ, RZ, -R38 ;  /* 0x000000ffff1e7224 */ /* 0x000fca00078e0a26 */
[----:B0-----:R-:W0:Y:S02]  /*2480*/  MUFU.RCP R33, R33 ;  /* 0x0000002100217308 */ /* 0x001e240000001000 */
[----:B0-----:R-:W-:Y:S02]  /*2490*/  IADD3 R34, R33, 0xffffffe, RZ ;  /* 0x0ffffffe21227810 */ /* 0x001fe40007ffe0ff */
[----:B------:R-:W-:-:S04]  /*24a0*/  LOP3.LUT R33, RZ, c[0x0][0x1ac], RZ, 0x33, !PT ;  /* 0x00006b00ff217a12 */ /* 0x000fc800078e33ff */
[----:B------:R-:W0:Y:S02]  /*24b0*/  F2I.FTZ.U32.TRUNC.NTZ R23, R34 ;  /* 0x0000002200177305 */ /* 0x000e24000021f000 */
[----:B0-----:R-:W-:-:S04]  /*24c0*/  IMAD.MOV R35, RZ, RZ, -R23 ;  /* 0x000000ffff237224 */ /* 0x001fc800078e0a17 */
[----:B------:R-:W-:-:S04]  /*24d0*/  IMAD R35, R35, c[0x0][0x1ac], RZ ;  /* 0x00006b0023237a24 */ /* 0x000fc800078e02ff */
[----:B------:R-:W-:-:S04]  /*24e0*/  IMAD.HI.U32 R22, R23, R35, R22 ;  /* 0x0000002317167227 */ /* 0x000fc800078e0016 */
        /* <DEDUP_REMOVED lines=12> */
[----:B------:R-:W-:Y:S01]  /*25b0*/  @P1 IADD3 R24, R24, 0x1, RZ ;  /* 0x0000000118181810 */ /* 0x000fe20007ffe0ff */
[----:B------:R-:W-:Y:S01]  /*25c0*/  IMAD.MOV.U32 R39, RZ, RZ, RZ ;  /* 0x000000ffff277224 */ /* 0x000fe200078e00ff */
[----:B------:R-:W-:Y:S02]  /*25d0*/  ISETP.NE.U32.AND P6, PT, RZ, c[0x0][0x1a8], PT ;  /* 0x00006a00ff007a0c */ /* 0x000fe40003fc5070 */
[----:B------:R-:W-:Y:S02]  /*25e0*/  @P2 IADD3 R24, R24, 0x1, RZ ;  /* 0x0000000118182810 */ /* 0x000fe40007ffe0ff */
[----:B------:R-:W-:-:S04]  /*25f0*/  @P3 IADD3 R30, R30, 0x1, RZ ;  /* 0x000000011e1e3810 */ /* 0x000fc80007ffe0ff */
[----:B------:R-:W-:Y:S01]  /*2600*/  @P4 IADD3 R30, R30, 0x1, RZ ;  /* 0x000000011e1e4810 */ /* 0x000fe20007ffe0ff */
[----:B0-----:R-:W0:Y:S02]  /*2610*/  MUFU.RCP R34, R34 ;  /* 0x0000002200227308 */ /* 0x001e240000001000 */
[----:B0-----:R-:W-:-:S06]  /*2620*/  IADD3 R22, R34, 0xffffffe, RZ ;  /* 0x0ffffffe22167810 */ /* 0x001fcc0007ffe0ff */
[----:B------:R0:W2:Y:S02]  /*2630*/  F2I.FTZ.U32.TRUNC.NTZ R23, R22 ;  /* 0x0000001600177305 */ /* 0x0000a4000021f000 */
[----:B0-----:R-:W-:Y:S02]  /*2640*/  IMAD.MOV.U32 R22, RZ, RZ, RZ ;  /* 0x000000ffff167224 */ /* 0x001fe400078e00ff */
[----:B--2---:R-:W-:-:S04]  /*2650*/  IMAD.MOV R35, RZ, RZ, -R23 ;  /* 0x000000ffff237224 */ /* 0x004fc800078e0a17 */
[----:B------:R-:W-:-:S04]  /*2660*/  IMAD R35, R35, c[0x0][0x1a4], RZ ;  /* 0x0000690023237a24 */ /* 0x000fc800078e02ff */
[----:B------:R-:W-:Y:S01]  /*2670*/  IMAD.HI.U32 R36, R23, R35, R22 ;  /* 0x0000002317247227 */ /* 0x000fe200078e0016 */
[----:B------:R-:W-:-:S03]  /*2680*/  SEL R22, R25, R24, !P6 ;  /* 0x0000001819167207 */ /* 0x000fc60007000000 */
        /* <DEDUP_REMOVED lines=9> */
[----:B------:R-:W-:-:S13]  /*2720*/  ISETP.NE.U32.AND P1, PT, RZ, c[0x0][0x1a4], PT ;  /* 0x00006900ff007a0c */ /* 0x000fda0003f25070 */
[----:B------:R-:W-:-:S04]  /*2730*/  @!P1 LOP3.LUT R36, RZ, c[0x0][0x1a4], RZ, 0x33, !PT ;  /* 0x00006900ff249a12 */ /* 0x000fc800078e33ff */
[----:B------:R-:W-:-:S05]  /*2740*/  IADD3 R35, P1, R27, R36, RZ ;  /* 0x000000241b237210 */ /* 0x000fca0007f3e0ff */
[----:B------:R-:W-:Y:S02]  /*2750*/  IMAD.X R24, RZ, RZ, RZ, P1 ;  /* 0x000000ffff187224 */ /* 0x000fe400008e06ff */
[----:B------:R-:W-:-:S04]  /*2760*/  IMAD.WIDE.U32 R22, R35, c[0x0][0x184], R22 ;  /* 0x0000610023167a25 */ /* 0x000fc800078e0016 */
[----:B------:R-:W-:Y:S01]  /*2770*/  IMAD R25, R24, c[0x0][0x184], RZ ;  /* 0x0000610018197a24 */ /* 0x000fe200078e02ff */
[----:B------:R-:W-:-:S03]  /*2780*/  SEL R24, R33, R30, !P5 ;  /* 0x0000001e21187207 */ /* 0x000fc60006800000 */
[----:B------:R-:W-:Y:S02]  /*2790*/  IMAD.IADD R23, R23, 0x1, R25 ;  /* 0x0000000117177824 */ /* 0x000fe400078e0219 */
[----:B------:R-:W-:Y:S02]  /*27a0*/  IMAD.MOV.U32 R25, RZ, RZ, RZ ;  /* 0x000000ffff197224 */ /* 0x000fe400078e00ff */
[----:B------:R-:W-:Y:S02]  /*27b0*/  IMAD R23, R23, c[0x0][0x188], RZ ;  /* 0x0000620017177a24 */ /* 0x000fe400078e02ff */
[----:B------:R-:W-:-:S04]  /*27c0*/  IMAD.WIDE.U32 R24, R22, c[0x0][0x188], R24 ;  /* 0x0000620016187a25 */ /* 0x000fc800078e0018 */
[----:B------:R-:W-:Y:S01]  /*27d0*/  IMAD.IADD R30, R23, 0x1, R25 ;  /* 0x00000001171e7824 */ /* 0x000fe200078e0219 */
[----:B------:R-:W-:Y:S01]  /*27e0*/  MOV R23, RZ ;  /* 0x000000ff00177202 */ /* 0x000fe20000000f00 */
[----:B------:R-:W-:-:S04]  /*27f0*/  IMAD.MOV.U32 R22, RZ, RZ, R12 ;  /* 0x000000ffff167224 */ /* 0x000fc800078e000c */
[----:B------:R-:W-:-:S04]  /*2800*/  IMAD.WIDE.U32 R24, R24, c[0x0][0x1b0], R22 ;  /* 0x00006c0018187a25 */ /* 0x000fc800078e0016 */
[----:B------:R-:W-:Y:S02]  /*2810*/  IMAD R23, R30, c[0x0][0x1b0], RZ ;  /* 0x00006c001e177a24 */ /* 0x000fe400078e02ff */
[----:B------:R-:W-:Y:S02]  /*2820*/  IMAD.MOV.U32 R22, RZ, RZ, R28 ;  /* 0x000000ffff167224 */ /* 0x000fe400078e001c */
[----:B------:R-:W-:Y:S02]  /*2830*/  IMAD.IADD R30, R25, 0x1, R23 ;  /* 0x00000001191e7824 */ /* 0x000fe400078e0217 */
[----:B------:R-:W-:-:S04]  /*2840*/  IMAD.MOV.U32 R23, RZ, RZ, RZ ;  /* 0x000000ffff177224 */ /* 0x000fc800078e00ff */
[----:B------:R-:W-:-:S04]  /*2850*/  IMAD.WIDE.U32 R24, R24, c[0x0][0x1b4], R22 ;  /* 0x00006d0018187a25 */ /* 0x000fc800078e0016 */
[----:B------:R-:W-:-:S04]  /*2860*/  IMAD R23, R30, c[0x0][0x1b4], RZ ;  /* 0x00006d001e177a24 */ /* 0x000fc800078e02ff */
[----:B------:R-:W-:Y:S02]  /*2870*/  IMAD.IADD R22, R25, 0x1, R23 ;  /* 0x0000000119167824 */ /* 0x000fe400078e0217 */
[----:B------:R-:W-:-:S04]  /*2880*/  IMAD.WIDE.U32 R24, R24, c[0x0][0x1b8], R38 ;  /* 0x00006e0018187a25 */ /* 0x000fc800078e0026 */
[----:B------:R-:W-:Y:S01]  /*2890*/  IMAD R23, R22, c[0x0][0x1b8], RZ ;  /* 0x00006e0016177a24 */ /* 0x000fe200078e02ff */
[----:B------:R-:W-:-:S03]  /*28a0*/  LEA R22, P1, R24, c[0x0][0x168], 0x3 ;  /* 0x00005a0018167a11 */ /* 0x000fc600078218ff */
[----:B------:R-:W-:-:S05]  /*28b0*/  IMAD.IADD R23, R25, 0x1, R23 ;  /* 0x0000000119177824 */ /* 0x000fca00078e0217 */
[----:B------:R-:W-:-:S06]  /*28c0*/  LEA.HI.X R23, R24, c[0x0][0x16c], R23, 0x3, P1 ;  /* 0x00005b0018177a11 */ /* 0x000fcc00008f1c17 */
[----:B------:R-:W2:Y:S02]  /*28d0*/  LDG.E.64 R22, [R22.64] ;  /* 0x0000000616167981 */ /* 0x000ea4000c1e1b00 */
[----:B-12---:R0:W1:-:S06]  /*28e0*/  DADD R20, R20, R22 ;  /* 0x0000000014147229 */ /* 0x00604c0000000016 */
.L_x_215:
[----:B------:R-:W-:Y:S05]  /*28f0*/  BSYNC B0 ;  /* 0x0000000000007941 */ /* 0x000fea0003800000 */
.L_x_214:
[----:B0-----:R-:W-:Y:S01]  /*2900*/  IMAD.MOV.U32 R23, RZ, RZ, c[0x0][0x1a0] ;  /* 0x00006800ff177624 */ /* 0x001fe200078e00ff */
[----:B------:R-:W-:Y:S03]  /*2910*/  BSSY B0, `(.L_x_216) ;  /* 0x0000061000007945 */ /* 0x000fe60003800000 */
[----:B------:R-:W-:Y:S01]  /*2920*/  IMAD R30, R38, R23, c[0x0][0x1a0] ;  /* 0x00006800261e7624 */ /* 0x000fe200078e0217 */
[----:B------:R-:W-:Y:S05]  /*2930*/  @P0 BRA `(.L_x_217) ;  /* 0x000005e000000947 */ /* 0x000fea0003800000 */
        /* <DEDUP_REMOVED lines=24> */
[----:B0-----:R-:W-:Y:S02]  /*2ac0*/  IADD3 R35, R34, 0xffffffe, RZ ;  /* 0x0ffffffe22237810 */ /* 0x001fe40007ffe0ff */
[----:B------:R-:W-:-:S04]  /*2ad0*/  LOP3.LUT R34, RZ, c[0x0][0x1ac], RZ, 0x33, !PT ;  /* 0x00006b00ff227a12 */ /* 0x000fc800078e33ff */
        /* <DEDUP_REMOVED lines=51> */
[----:B------:R-:W-:Y:S02]  /*2e10*/  IMAD.MOV.U32 R23, RZ, RZ, RZ ;  /* 0x000000ffff177224 */ /* 0x000fe400078e00ff */
[----:B------:R-:W-:Y:S02]  /*2e20*/  IMAD R33, R33, c[0x0][0x1b0], RZ ;  /* 0x00006c0021217a24 */ /* 0x000fe400078e02ff */
[----:B------:R-:W-:-:S04]  /*2e30*/  IMAD.WIDE.U32 R24, R24, c[0x0][0x1b0], R22 ;  /* 0x00006c0018187a25 */ /* 0x000fc800078e0016 */
[----:B------:R-:W-:Y:S02]  /*2e40*/  IMAD.IADD R25, R25, 0x1, R33 ;  /* 0x0000000119197824 */ /* 0x000fe400078e0221 */
[----:B------:R-:W-:Y:S02]  /*2e50*/  IMAD.MOV.U32 R22, RZ, RZ, R28 ;  /* 0x000000ffff167224 */ /* 0x000fe400078e001c */
[----:B------:R-:W-:Y:S02]  /*2e60*/  IMAD R25, R25, c[0x0][0x1b4], RZ ;  /* 0x00006d0019197a24 */ /* 0x000fe400078e02ff */
[----:B------:R-:W-:Y:S01]  /*2e70*/  IMAD.WIDE.U32 R22, R24, c[0x0][0x1b4], R22 ;  /* 0x00006d0018167a25 */ /* 0x000fe200078e0016 */
[----:B------:R-:W-:-:S03]  /*2e80*/  IADD3 R24, R38, 0x1, RZ ;  /* 0x0000000126187810 */ /* 0x000fc60007ffe0ff */
[----:B------:R-:W-:Y:S02]  /*2e90*/  IMAD.IADD R23, R23, 0x1, R25 ;  /* 0x0000000117177824 */ /* 0x000fe400078e0219 */
[----:B------:R-:W-:Y:S02]  /*2ea0*/  IMAD.MOV.U32 R25, RZ, RZ, RZ ;  /* 0x000000ffff197224 */ /* 0x000fe400078e00ff */
[----:B------:R-:W-:Y:S02]  /*2eb0*/  IMAD R23, R23, c[0x0][0x1b8], RZ ;  /* 0x00006e0017177a24 */ /* 0x000fe400078e02ff */
[----:B------:R-:W-:-:S04]  /*2ec0*/  IMAD.WIDE.U32 R24, R22, c[0x0][0x1b8], R24 ;  /* 0x00006e0016187a25 */ /* 0x000fc800078e0018 */
[----:B------:R-:W-:Y:S01]  /*2ed0*/  IMAD.IADD R23, R25, 0x1, R23 ;  /* 0x0000000119177824 */ /* 0x000fe200078e0217 */
[----:B------:R-:W-:-:S04]  /*2ee0*/  LEA R22, P1, R24, c[0x0][0x168], 0x3 ;  /* 0x00005a0018167a11 */ /* 0x000fc800078218ff */
[----:B------:R-:W-:-:S06]  /*2ef0*/  LEA.HI.X R23, R24, c[0x0][0x16c], R23, 0x3, P1 ;  /* 0x00005b0018177a11 */ /* 0x000fcc00008f1c17 */
[----:B------:R-:W2:Y:S02]  /*2f00*/  LDG.E.64 R22, [R22.64] ;  /* 0x0000000616167981 */ /* 0x000ea4000c1e1b00 */
[----:B-12---:R0:W1:-:S06]  /*2f10*/  DADD R20, R20, R22 ;  /* 0x0000000014147229 */ /* 0x00604c0000000016 */
.L_x_217:
[----:B------:R-:W-:Y:S05]  /*2f20*/  BSYNC B0 ;  /* 0x0000000000007941 */ /* 0x000fea0003800000 */
.L_x_216:
[----:B------:R-:W-:Y:S01]  /*2f30*/  BSSY B0, `(.L_x_218) ;  /* 0x0000061000007945 */ /* 0x000fe20003800000 */
[----:B------:R-:W-:Y:S01]  /*2f40*/  IADD3 R30, R30, c[0x0][0x1a0], RZ ;  /* 0x000068001e1e7a10 */ /* 0x000fe20007ffe0ff */
        /* <DEDUP_REMOVED lines=51> */
[----:B0-----:R-:W-:Y:S01]  /*3280*/  MOV R22, RZ ;  /* 0x000000ff00167202 */ /* 0x001fe20000000f00 */
        /* <DEDUP_REMOVED lines=43> */
.L_x_219:
[----:B------:R-:W-:Y:S05]  /*3540*/  BSYNC B0 ;  /* 0x0000000000007941 */ /* 0x000fea0003800000 */
.L_x_218:
        /* <DEDUP_REMOVED lines=31> */
[----:B------:R-:W-:Y:S01]  /*3740*/  IMAD.HI.U32 R22, R23, R35, R22 ;  /* 0x0000002317167227 */ /* 0x000fe200078e0016 */
[----:B------:R-:W-:-:S05]  /*3750*/  IADD3 R23, R9, -c[0x0][0x1a0], -R30 ;  /* 0x8000680009177a10 */ /* 0x000fca0007ffe81e */
        /* <DEDUP_REMOVED lines=51> */
[----:B------:R-:W-:Y:S02]  /*3a90*/  IMAD.MOV.U32 R23, RZ, RZ, RZ ;  /* 0x000000ffff177224 */ /* 0x000fe400078e00ff */
        /* <DEDUP_REMOVED lines=12> */
.L_x_221:
[----:B------:R-:W-:Y:S05]  /*3b60*/  BSYNC B0 ;  /* 0x0000000000007941 */ /* 0x000fea0003800000 */
.L_x_220:
[----:B------:R-:W-:-:S04]  /*3b70*/  IADD3 R38, R38, 0x4, RZ ;  /* 0x0000000426267810 */ /* 0x000fc80007ffe0ff */
[----:B------:R-:W-:-:S13]  /*3b80*/  ISETP.GE.U32.AND P1, PT, R38, R31, PT ;  /* 0x0000001f2600720c */ /* 0x000fda0003f26070 */
[----:B------:R-:W-:Y:S01]  /*3b90*/  @P1 CALL.REL.NOINC `(.L_x_207) ;  /* 0x0000001000001944 */ /* 0x000fe20003c00000 */
[----:B------:R-:W-:Y:S05]  /*3ba0*/  BRA `(.L_x_222) ;  /* 0xffffe73000007947 */ /* 0x000fea000383ffff */
.L_x_207:
[----:B------:R-:W-:Y:S05]  /*3bb0*/  BSYNC B1 ;  /* 0x0000000000017941 */ /* 0x000fea0003800000 */
.L_x_206:
[----:B------:R-:W-:-:S04]  /*3bc0*/  IADD3 R28, R28, 0x1, RZ ;  /* 0x000000011c1c7810 */ /* 0x000fc80007ffe0ff */
[----:B------:R-:W-:-:S13]  /*3bd0*/  ISETP.GE.U32.AND P0, PT, R28, R16, PT ;  /* 0x000000101c00720c */ /* 0x000fda0003f06070 */
[----:B------:R-:W-:Y:S01]  /*3be0*/  @P0 CALL.REL.NOINC `(.L_x_205) ;  /* 0x0000001000000944 */ /* 0x000fe20003c00000 */
[----:B------:R-:W-:Y:S05]  /*3bf0*/  BRA `(.L_x_223) ;  /* 0xffffd43000007947 */ /* 0x000fea000383ffff */
.L_x_205:
[----:B------:R-:W-:Y:S05]  /*3c00*/  BSYNC B2 ;  /* 0x0000000000027941 */ /* 0x000fea0003800000 */
.L_x_204:
[----:B------:R-:W-:-:S04]  /*3c10*/  IADD3 R12, R12, 0x1, RZ ;  /* 0x000000010c0c7810 */ /* 0x000fc80007ffe0ff */
[----:B------:R-:W-:-:S13]  /*3c20*/  ISETP.GE.U32.AND P0, PT, R12, R13, PT ;  /* 0x0000000d0c00720c */ /* 0x000fda0003f06070 */
[----:B------:R-:W-:Y:S01]  /*3c30*/  @P0 CALL.REL.NOINC `(.L_x_203) ;  /* 0x0000001000000944 */ /* 0x000fe20003c00000 */
[----:B------:R-:W-:Y:S05]  /*3c40*/  BRA `(.L_x_224) ;  /* 0xffffd37000007947 */ /* 0x000fea000383ffff */
.L_x_203:
[----:B------:R-:W-:Y:S05]  /*3c50*/  BSYNC B3 ;  /* 0x0000000000037941 */ /* 0x000fea0003800000 */
.L_x_202:
[----:B------:R-:W-:Y:S01]  /*3c60*/  SHF.R.S64 R8, RZ, 0x1d, R0 ;  /* 0x0000001dff087819 */ /* 0x000fe20000001000 */
[----:B------:R-:W-:-:S03]  /*3c70*/  IMAD R7, R6, c[0x0][0xc], RZ ;  /* 0x0000030006077a24 */ /* 0x000fc600078e02ff */
[----:B------:R-:W-:-:S04]  /*3c80*/  IADD3 R8, P0, R8, c[0x0][0x1c0], RZ ;  /* 0x0000700008087a10 */ /* 0x000fc80007f1e0ff */
[----:B------:R-:W-:Y:S02]  /*3c90*/  LEA.HI.X.SX32 R9, R0, c[0x0][0x1c4], 0x3, P0 ;  /* 0x0000710000097a11 */ /* 0x000fe400000f1eff */
[----:B------:R-:W-:-:S03]  /*3ca0*/  IADD3 R0, P0, R7, R0, RZ ;  /* 0x0000000007007210 */ /* 0x000fc60007f1e0ff */
[----:B-1----:R1:W-:Y:S02]  /*3cb0*/  STG.E.64 [R8.64], R20 ;  /* 0x0000001408007986 */ /* 0x0023e4000c101b06 */
[----:B------:R-:W-:Y:S01]  /*3cc0*/  IMAD.X R3, RZ, RZ, R3, P0 ;  /* 0x000000ffff037224 */ /* 0x000fe200000e0603 */
[----:B------:R-:W-:-:S04]  /*3cd0*/  ISETP.GE.U32.AND P0, PT, R0, c[0x0][0x160], PT ;  /* 0x0000580000007a0c */ /* 0x000fc80003f06070 */
[----:B------:R-:W-:-:S13]  /*3ce0*/  ISETP.GE.AND.EX P0, PT, R3, c[0x0][0x164], PT, P0 ;  /* 0x0000590003007a0c */ /* 0x000fda0003f06300 */
[----:B-1----:R-:W-:Y:S01]  /*3cf0*/  @P0 CALL.REL.NOINC `(.L_x_225) ;  /* 0x0000001000000944 */ /* 0x002fe20003c00000 */
[----:B------:R-:W-:Y:S05]  /*3d00*/  BRA `(.L_x_226) ;  /* 0xffffc46000007947 */ /* 0x000fea000383ffff */
.L_x_225:
[----:B------:R-:W-:Y:S05]  /*3d10*/  EXIT ;  /* 0x000000000000794d */ /* 0x000fea0003800000 */
.L_x_227:
        /* <DEDUP_REMOVED lines=14> */
.L_x_239:


//--------------------- .nv.global                --------------------------
	.section	.nv.global,"aw",@nobits
.nv.global:
	.type		_ZN61_INTERNAL_d581dfda_30_NaiveConvolutionTranspose3d_cu_282ee23b4cuda3std3__48in_placeE,@object
	.size		_ZN61_INTERNAL_d581dfda_30_NaiveConvolutionTranspose3d_cu_282ee23b4cuda3std3__48in_placeE,(_ZN61_INTERNAL_d581dfda_30_NaiveConvolutionTranspose3d_cu_282ee23b4cuda3std6ranges3__45__cpo8distanceE - _ZN61_INTERNAL_d581dfda_30_NaiveConvolutionTranspose3d_cu_282ee23b4cuda3std3__48in_placeE)
_ZN61_INTERNAL_d581dfda_30_NaiveConvolutionTranspose3d_cu_282ee23b4cuda3std3__48in_placeE:
	.zero		1
	.type		_ZN61_INTERNAL_d581dfda_30_NaiveConvolutionTranspose3d_cu_282ee23b4cuda3std6ranges3__45__cpo8distanceE,@object
	.size		_ZN61_INTERNAL_d581dfda_30_NaiveConvolutionTranspose3d_cu_282ee23b4cuda3std6ranges3__45__cpo8distanceE,(_ZN61_INTERNAL_d581dfda_30_NaiveConvolutionTranspose3d_cu_282ee23b4cuda3std3__45__cpo6cbeginE - _ZN61_INTERNAL_d581dfda_30_NaiveConvolutionTranspose3d_cu_282ee23b4cuda3std6ranges3__45__cpo8distanceE)
_ZN61_INTERNAL_d581dfda_30_NaiveConvolutionTranspose3d_cu_282ee23b4cuda3std6ranges3__45__cpo8distanceE:
	.zero		1
	.type		_ZN61_INTERNAL_d581dfda_30_NaiveConvolutionTranspose3d_cu_282ee23b4cuda3std3__45__cpo6cbeginE,@object
	.size		_ZN61_INTERNAL_d581dfda_30_NaiveConvolutionTranspose3d_cu_282ee23b4cuda3std3__45__cpo6cbeginE,(_ZN61_INTERNAL_d581dfda_30_NaiveConvolutionTranspose3d_cu_282ee23b4cuda3std6ranges3__45__cpo7advanceE - _ZN61_INTERNAL_d581dfda_30_NaiveConvolutionTranspose3d_cu_282ee23b4cuda3std3__45__cpo6cbeginE)
_ZN61_INTERNAL_d581dfda_30_NaiveConvolutionTranspose3d_cu_282ee23b4cuda3std3__45__cpo6cbeginE:
	.zero		1
	.type		_ZN61_INTERNAL_d581dfda_30_NaiveConvolutionTranspose3d_cu_282ee23b4cuda3std6ranges3__45__cpo7advanceE,@object
	.size		_ZN61_INTERNAL_d581dfda_30_NaiveConvolutionTranspose3d_cu_282ee23b4cuda3std6ranges3__45__cpo7advanceE,(_ZN61_INTERNAL_d581dfda_30_NaiveConvolutionTranspose3d_cu_282ee23b4cuda3std3__45__cpo7crbeginE - _ZN61_INTERNAL_d581dfda_30_NaiveConvolutionTranspose3d_cu_282ee23b4cuda3std6ranges3__45__cpo7advanceE)
_ZN61_INTERNAL_d581dfda_30_NaiveConvolutionTranspose3d_cu_282ee23b4cuda3std6ranges3__45__cpo7advanceE:
	.zero		1
	.type		_ZN61_INTERNAL_d581dfda_30_NaiveConvolutionTranspose3d_cu_282ee23b4cuda3std3__45__cpo7crbeginE,@object
	.size		_ZN61_INTERNAL_d581dfda_30_NaiveConvolutionTranspose3d_cu_282ee23b4cuda3std3__45__cpo7crbeginE,(_ZN61_INTERNAL_d581dfda_30_NaiveConvolutionTranspose3d_cu_282ee23b4cuda3std6ranges3__45__cpo4dataE - _ZN61_INTERNAL_d581dfda_30_NaiveConvolutionTranspose3d_cu_282ee23b4cuda3std3__45__cpo7crbeginE)
_ZN61_INTERNAL_d581dfda_30_NaiveConvolutionTranspose3d_cu_282ee23b4cuda3std3__45__cpo7crbeginE:
	.zero		1
	.type		_ZN61_INTERNAL_d581dfda_30_NaiveConvolutionTranspose3d_cu_282ee23b4cuda3std6ranges3__45__cpo4dataE,@object
	.size		_ZN61_INTERNAL_d581dfda_30_NaiveConvolutionTranspose3d_cu_282ee23b4cuda3std6ranges3__45__cpo4dataE,(_ZN61_INTERNAL_d581dfda_30_NaiveConvolutionTranspose3d_cu_282ee23b4cuda3std6ranges3__45__cpo5beginE - _ZN61_INTERNAL_d581dfda_30_NaiveConvolutionTranspose3d_cu_282ee23b4cuda3std6ranges3__45__cpo4dataE)
_ZN61_INTERNAL_d581dfda_30_NaiveConvolutionTranspose3d_cu_282ee23b4cuda3std6ranges3__45__cpo4dataE:
	.zero		1
	.type		_ZN61_INTERNAL_d581dfda_30_NaiveConvolutionTranspose3d_cu_282ee23b4cuda3std6ranges3__45__cpo5beginE,@object
	.size		_ZN61_INTERNAL_d581dfda_30_NaiveConvolutionTranspose3d_cu_282ee23b4cuda3std6ranges3__45__cpo5beginE,(_ZN61_INTERNAL_d581dfda_30_NaiveConvolutionTranspose3d_cu_282ee23b4cuda3std3__463_GLOBAL__N__d581dfda_30_NaiveConvolutionTranspose3d_cu_282ee23b6ignoreE - _ZN61_INTERNAL_d581dfda_30_NaiveConvolutionTranspose3d_cu_282ee23b4cuda3std6ranges3__45__cpo5beginE)
_ZN61_INTERNAL_d581dfda_30_NaiveConvolutionTranspose3d_cu_282ee23b4cuda3std6ranges3__45__cpo5beginE:
	.zero		1
	.type		_ZN61_INTERNAL_d581dfda_30_NaiveConvolutionTranspose3d_cu_282ee23b4cuda3std3__463_GLOBAL__N__d581dfda_30_NaiveConvolutionTranspose3d_cu_282ee23b6ignoreE,@object
	.size		_ZN61_INTERNAL_d581dfda_30_NaiveConvolutionTranspose3d_cu_282ee23b4cuda3std3__463_GLOBAL__N__d581dfda_30_NaiveConvolutionTranspose3d_cu_282ee23b6ignoreE,(_ZN61_INTERNAL_d581dfda_30_NaiveConvolutionTranspose3d_cu_282ee23b4cuda3std6ranges3__45__cpo4sizeE - _ZN61_INTERNAL_d581dfda_30_NaiveConvolutionTranspose3d_cu_282ee23b4cuda3std3__463_GLOBAL__N__d581dfda_30_NaiveConvolutionTranspose3d_cu_282ee23b6ignoreE)
_ZN61_INTERNAL_d581dfda_30_NaiveConvolutionTranspose3d_cu_282ee23b4cuda3std3__463_GLOBAL__N__d581dfda_30_NaiveConvolutionTranspose3d_cu_282ee23b6ignoreE:
	.zero		1
	.type		_ZN61_INTERNAL_d581dfda_30_NaiveConvolutionTranspose3d_cu_282ee23b4cuda3std6ranges3__45__cpo4sizeE,@object
	.size		_ZN61_INTERNAL_d581dfda_30_NaiveConvolutionTranspose3d_cu_282ee23b4cuda3std6ranges3__45__cpo4sizeE,(_ZN61_INTERNAL_d581dfda_30_NaiveConvolutionTranspose3d_cu_282ee23b4cuda3std3__45__cpo5beginE - _ZN61_INTERNAL_d581dfda_30_NaiveConvolutionTranspose3d_cu_282ee23b4cuda3std6ranges3__45__cpo4sizeE)
_ZN61_INTERNAL_d581dfda_30_NaiveConvolutionTranspose3d_cu_282ee23b4cuda3std6ranges3__45__cpo4sizeE:
	.zero		1
	.type		_ZN61_INTERNAL_d581dfda_30_NaiveConvolutionTranspose3d_cu_282ee23b4cuda3std3__45__cpo5beginE,@object
	.size		_ZN61_INTERNAL_d581dfda_30_NaiveConvolutionTranspose3d_cu_282ee23b4cuda3std3__45__cpo5beginE,(_ZN61_INTERNAL_d581dfda_30_NaiveConvolutionTranspose3d_cu_282ee23b4cuda3std6ranges3__45__cpo6cbeginE - _ZN61_INTERNAL_d581dfda_30_NaiveConvolutionTranspose3d_cu_282ee23b4cuda3std3__45__cpo5beginE)
_ZN61_INTERNAL_d581dfda_30_NaiveConvolutionTranspose3d_cu_282ee23b4cuda3std3__45__cpo5beginE:
	.zero		1
	.type		_ZN61_INTERNAL_d581dfda_30_NaiveConvolutionTranspose3d_cu_282ee23b4cuda3std6ranges3__45__cpo6cbeginE,@object
	.size		_ZN61_INTERNAL_d581dfda_30_NaiveConvolutionTranspose3d_cu_282ee23b4cuda3std6ranges3__45__cpo6cbeginE,(_ZN61_INTERNAL_d581dfda_30_NaiveConvolutionTranspose3d_cu_282ee23b4cuda3std3__45__cpo6rbeginE - _ZN61_INTERNAL_d581dfda_30_NaiveConvolutionTranspose3d_cu_282ee23b4cuda3std6ranges3__45__cpo6cbeginE)
_ZN61_INTERNAL_d581dfda_30_NaiveConvolutionTranspose3d_cu_282ee23b4cuda3std6ranges3__45__cpo6cbeginE:
	.zero		1
	.type		_ZN61_INTERNAL_d581dfda_30_NaiveConvolutionTranspose3d_cu_282ee23b4cuda3std3__45__cpo6rbeginE,@object
	.size		_ZN61_INTERNAL_d581dfda_30_NaiveConvolutionTranspose3d_cu_282ee23b4cuda3std3__45__cpo6rbeginE,(_ZN61_INTERNAL_d581dfda_30_NaiveConvolutionTranspose3d_cu_282ee23b4cuda3std6ranges3__45__cpo4nextE - _ZN61_INTERNAL_d581dfda_30_NaiveConvolutionTranspose3d_cu_282ee23b4cuda3std3__45__cpo6rbeginE)
_ZN61_INTERNAL_d581dfda_30_NaiveConvolutionTranspose3d_cu_282ee23b4cuda3std3__45__cpo6rbeginE:
	.zero		1
	.type		_ZN61_INTERNAL_d581dfda_30_NaiveConvolutionTranspose3d_cu_282ee23b4cuda3std6ranges3__45__cpo4nextE,@object
	.size		_ZN61_INTERNAL_d581dfda_30_NaiveConvolutionTranspose3d_cu_282ee23b4cuda3std6ranges3__45__cpo4nextE,(_ZN61_INTERNAL_d581dfda_30_NaiveConvolutionTranspose3d_cu_282ee23b4cuda3std6ranges3__45__cpo4swapE - _ZN61_INTERNAL_d581dfda_30_NaiveConvolutionTranspose3d_cu_282ee23b4cuda3std6ranges3__45__cpo4nextE)
_ZN61_INTERNAL_d581dfda_30_NaiveConvolutionTranspose3d_cu_282ee23b4cuda3std6ranges3__45__cpo4nextE:
	.zero		1
	.type		_ZN61_INTERNAL_d581dfda_30_NaiveConvolutionTranspose3d_cu_282ee23b4cuda3std6ranges3__45__cpo4swapE,@object
	.size		_ZN61_INTERNAL_d581dfda_30_NaiveConvolutionTranspose3d_cu_282ee23b4cuda3std6ranges3__45__cpo4swapE,(_ZN61_INTERNAL_d581dfda_30_NaiveConvolutionTranspose3d_cu_282ee23b4cuda3std3__420unreachable_sentinelE - _ZN61_INTERNAL_d581dfda_30_NaiveConvolutionTranspose3d_cu_282ee23b4cuda3std6ranges3__45__cpo4swapE)
_ZN61_INTERNAL_d581dfda_30_NaiveConvolutionTranspose3d_cu_282ee23b4cuda3std6ranges3__45__cpo4swapE:
	.zero		1
	.type		_ZN61_INTERNAL_d581dfda_30_NaiveConvolutionTranspose3d_cu_282ee23b4cuda3std3__420unreachable_sentinelE,@object
	.size		_ZN61_INTERNAL_d581dfda_30_NaiveConvolutionTranspose3d_cu_282ee23b4cuda3std3__420unreachable_sentinelE,(_ZN61_INTERNAL_d581dfda_30_NaiveConvolutionTranspose3d_cu_282ee23b6thrust23THRUST_300001_SM_800_NS6system6detail10sequential3seqE - _ZN61_INTERNAL_d581dfda_30_NaiveConvolutionTranspose3d_cu_282ee23b4cuda3std3__420unreachable_sentinelE)
_ZN61_INTERNAL_d581dfda_30_NaiveConvolutionTranspose3d_cu_282ee23b4cuda3std3__420unreachable_sentinelE:
	.zero		1
	.type		_ZN61_INTERNAL_d581dfda_30_NaiveConvolutionTranspose3d_cu_282ee23b6thrust23THRUST_300001_SM_800_NS6system6detail10sequential3seqE,@object
	.size		_ZN61_INTERNAL_d581dfda_30_NaiveConvolutionTranspose3d_cu_282ee23b6thrust23THRUST_300001_SM_800_NS6system6detail10sequential3seqE,(_ZN61_INTERNAL_d581dfda_30_NaiveConvolutionTranspose3d_cu_282ee23b4cuda3std3__45__cpo4cendE - _ZN61_INTERNAL_d581dfda_30_NaiveConvolutionTranspose3d_cu_282ee23b6thrust23THRUST_300001_SM_800_NS6system6detail10sequential3seqE)
_ZN61_INTERNAL_d581dfda_30_NaiveConvolutionTranspose3d_cu_282ee23b6thrust23THRUST_300001_SM_800_NS6system6detail10sequential3seqE:
	.zero		1
	.type		_ZN61_INTERNAL_d581dfda_30_NaiveConvolutionTranspose3d_cu_282ee23b4cuda3std3__45__cpo4cendE,@object
	.size		_ZN61_INTERNAL_d581dfda_30_NaiveConvolutionTranspose3d_cu_282ee23b4cuda3std3__45__cpo4cendE,(_ZN61_INTERNAL_d581dfda_30_NaiveConvolutionTranspose3d_cu_282ee23b4cuda3std6ranges3__45__cpo9iter_swapE - _ZN61_INTERNAL_d581dfda_30_NaiveConvolutionTranspose3d_cu_282ee23b4cuda3std3__45__cpo4cendE)
_ZN61_INTERNAL_d581dfda_30_NaiveConvolutionTranspose3d_cu_282ee23b4cuda3std3__45__cpo4cendE:
	.zero		1
	.type		_ZN61_INTERNAL_d581dfda_30_NaiveConvolutionTranspose3d_cu_282ee23b4cuda3std6ranges3__45__cpo9iter_swapE,@object
	.size		_ZN61_INTERNAL_d581dfda_30_NaiveConvolutionTranspose3d_cu_282ee23b4cuda3std6ranges3__45__cpo9iter_swapE,(_ZN61_INTERNAL_d581dfda_30_NaiveConvolutionTranspose3d_cu_282ee23b4cuda3std3__45__cpo5crendE - _ZN61_INTERNAL_d581dfda_30_NaiveConvolutionTranspose3d_cu_282ee23b4cuda3std6ranges3__45__cpo9iter_swapE)
_ZN61_INTERNAL_d581dfda_30_NaiveConvolutionTranspose3d_cu_282ee23b4cuda3std6ranges3__45__cpo9iter_swapE:
	.zero		1
	.type		_ZN61_INTERNAL_d581dfda_30_NaiveConvolutionTranspose3d_cu_282ee23b4cuda3std3__45__cpo5crendE,@object
	.size		_ZN61_INTERNAL_d581dfda_30_NaiveConvolutionTranspose3d_cu_282ee23b4cuda3std3__45__cpo5crendE,(_ZN61_INTERNAL_d581dfda_30_NaiveConvolutionTranspose3d_cu_282ee23b4cuda3std6ranges3__45__cpo5cdataE - _ZN61_INTERNAL_d581dfda_30_NaiveConvolutionTranspose3d_cu_282ee23b4cuda3std3__45__cpo5crendE)
_ZN61_INTERNAL_d581dfda_30_NaiveConvolutionTranspose3d_cu_282ee23b4cuda3std3__45__cpo5crendE:
	.zero		1
	.type		_ZN61_INTERNAL_d581dfda_30_NaiveConvolutionTranspose3d_cu_282ee23b4cuda3std6ranges3__45__cpo5cdataE,@object
	.size		_ZN61_INTERNAL_d581dfda_30_NaiveConvolutionTranspose3d_cu_282ee23b4cuda3std6ranges3__45__cpo5cdataE,(_ZN61_INTERNAL_d581dfda_30_NaiveConvolutionTranspose3d_cu_282ee23b4cuda3std6ranges3__45__cpo3endE - _ZN61_INTERNAL_d581dfda_30_NaiveConvolutionTranspose3d_cu_282ee23b4cuda3std6ranges3__45__cpo5cdataE)
_ZN61_INTERNAL_d581dfda_30_NaiveConvolutionTranspose3d_cu_282ee23b4cuda3std6ranges3__45__cpo5cdataE:
	.zero		1
	.type		_ZN61_INTERNAL_d581dfda_30_NaiveConvolutionTranspose3d_cu_282ee23b4cuda3std6ranges3__45__cpo3endE,@object
	.size		_ZN61_INTERNAL_d581dfda_30_NaiveConvolutionTranspose3d_cu_282ee23b4cuda3std6ranges3__45__cpo3endE,(_ZN61_INTERNAL_d581dfda_30_NaiveConvolutionTranspose3d_cu_282ee23b4cuda3std3__419piecewise_constructE - _ZN61_INTERNAL_d581dfda_30_NaiveConvolutionTranspose3d_cu_282ee23b4cuda3std6ranges3__45__cpo3endE)
_ZN61_INTERNAL_d581dfda_30_NaiveConvolutionTranspose3d_cu_282ee23b4cuda3std6ranges3__45__cpo3endE:
	.zero		1
	.type		_ZN61_INTERNAL_d581dfda_30_NaiveConvolutionTranspose3d_cu_282ee23b4cuda3std3__419piecewise_constructE,@object
	.size		_ZN61_INTERNAL_d581dfda_30_NaiveConvolutionTranspose3d_cu_282ee23b4cuda3std3__419piecewise_constructE,(_ZN61_INTERNAL_d581dfda_30_NaiveConvolutionTranspose3d_cu_282ee23b4cuda3std6ranges3__45__cpo5ssizeE - _ZN61_INTERNAL_d581dfda_30_NaiveConvolutionTranspose3d_cu_282ee23b4cuda3std3__419piecewise_constructE)
_ZN61_INTERNAL_d581dfda_30_NaiveConvolutionTranspose3d_cu_282ee23b4cuda3std3__419piecewise_constructE:
	.zero		1
	.type		_ZN61_INTERNAL_d581dfda_30_NaiveConvolutionTranspose3d_cu_282ee23b4cuda3std6ranges3__45__cpo5ssizeE,@object
	.size		_ZN61_INTERNAL_d581dfda_30_NaiveConvolutionTranspose3d_cu_282ee23b4cuda3std6ranges3__45__cpo5ssizeE,(_ZN61_INTERNAL_d581dfda_30_NaiveConvolutionTranspose3d_cu_282ee23b4cuda3std3__45__cpo3endE - _ZN61_INTERNAL_d581dfda_30_NaiveConvolutionTranspose3d_cu_282ee23b4cuda3std6ranges3__45__cpo5ssizeE)
_ZN61_INTERNAL_d581dfda_30_NaiveConvolutionTranspose3d_cu_282ee23b4cuda3std6ranges3__45__cpo5ssizeE:
	.zero		1
	.type		_ZN61_INTERNAL_d581dfda_30_NaiveConvolutionTranspose3d_cu_282ee23b4cuda3std3__45__cpo3endE,@object
	.size		_ZN61_INTERNAL_d581dfda_30_NaiveConvolutionTranspose3d_cu_282ee23b4cuda3std3__45__cpo3endE,(_ZN61_INTERNAL_d581dfda_30_NaiveConvolutionTranspose3d_cu_282ee23b4cuda3std6ranges3__45__cpo4cendE - _ZN61_INTERNAL_d581dfda_30_NaiveConvolutionTranspose3d_cu_282ee23b4cuda3std3__45__cpo3endE)
_ZN61_INTERNAL_d581dfda_30_NaiveConvolutionTranspose3d_cu_282ee23b4cuda3std3__45__cpo3endE:
	.zero		1
	.type		_ZN61_INTERNAL_d581dfda_30_NaiveConvolutionTranspose3d_cu_282ee23b4cuda3std6ranges3__45__cpo4cendE,@object
	.size		_ZN61_INTERNAL_d581dfda_30_NaiveConvolutionTranspose3d_cu_282ee23b4cuda3std6ranges3__45__cpo4cendE,(_ZN61_INTERNAL_d581dfda_30_NaiveConvolutionTranspose3d_cu_282ee23b4cuda3std3__45__cpo4rendE - _ZN61_INTERNAL_d581dfda_30_NaiveConvolutionTranspose3d_cu_282ee23b4cuda3std6ranges3__45__cpo4cendE)
_ZN61_INTERNAL_d581dfda_30_NaiveConvolutionTranspose3d_cu_282ee23b4cuda3std6ranges3__45__cpo4cendE:
	.zero		1
	.type		_ZN61_INTERNAL_d581dfda_30_NaiveConvolutionTranspose3d_cu_282ee23b4cuda3std3__45__cpo4rendE,@object
	.size		_ZN61_INTERNAL_d581dfda_30_NaiveConvolutionTranspose3d_cu_282ee23b4cuda3std3__45__cpo4rendE,(_ZN61_INTERNAL_d581dfda_30_NaiveConvolutionTranspose3d_cu_282ee23b4cuda3std6ranges3__45__cpo4prevE - _ZN61_INTERNAL_d581dfda_30_NaiveConvolutionTranspose3d_cu_282ee23b4cuda3std3__45__cpo4rendE)
_ZN61_INTERNAL_d581dfda_30_NaiveConvolutionTranspose3d_cu_282ee23b4cuda3std3__45__cpo4rendE:
	.zero		1
	.type		_ZN61_INTERNAL_d581dfda_30_NaiveConvolutionTranspose3d_cu_282ee23b4cuda3std6ranges3__45__cpo4prevE,@object
	.size		_ZN61_INTERNAL_d581dfda_30_NaiveConvolutionTranspose3d_cu_282ee23b4cuda3std6ranges3__45__cpo4prevE,(_ZN61_INTERNAL_d581dfda_30_NaiveConvolutionTranspose3d_cu_282ee23b4cuda3std6ranges3__45__cpo9iter_moveE - _ZN61_INTERNAL_d581dfda_30_NaiveConvolutionTranspose3d_cu_282ee23b4cuda3std6ranges3__45__cpo4prevE)
_ZN61_INTERNAL_d581dfda_30_NaiveConvolutionTranspose3d_cu_282ee23b4cuda3std6ranges3__45__cpo4prevE:
	.zero		1
	.type		_ZN61_INTERNAL_d581dfda_30_NaiveConvolutionTranspose3d_cu_282ee23b4cuda3std6ranges3__45__cpo9iter_moveE,@object
	.size		_ZN61_INTERNAL_d581dfda_30_NaiveConvolutionTranspose3d_cu_282ee23b4cuda3std6ranges3__45__cpo9iter_moveE,(.L_13 - _ZN61_INTERNAL_d581dfda_30_NaiveConvolutionTranspose3d_cu_282ee23b4cuda3std6ranges3__45__cpo9iter_moveE)
_ZN61_INTERNAL_d581dfda_30_NaiveConvolutionTranspose3d_cu_282ee23b4cuda3std6ranges3__45__cpo9iter_moveE:
	.zero		1
.L_13:
